// auto-generated by cutlass_sweep.gemm — config: {"arch": "sm_90", "cluster_m": 2, "cluster_n": 1, "dtype": "fp16", "dtype_b": "fp16", "layout": "nt", "stages": 0, "tile_k": 64, "tile_m": 512, "tile_n": 96}
#include "cutlass/cutlass.h"
#include "cutlass/gemm/collective/collective_builder.hpp"
#include "cutlass/gemm/device/gemm_universal_adapter.h"
#include "cutlass/gemm/kernel/gemm_universal.hpp"
#include "cutlass/epilogue/collective/collective_builder.hpp"

using ElemA = cutlass::half_t;
using ElemB = cutlass::half_t;
using ElemCD = cutlass::half_t;
using Acc  = float;
using TileShape    = cute::Shape<cute::_512, cute::_96, cute::_64>;
using ClusterShape = cute::Shape<cute::_2, cute::_1, cute::_1>;

using CollectiveEpilogue = typename cutlass::epilogue::collective::CollectiveBuilder<
    cutlass::arch::Sm90, cutlass::arch::OpClassTensorOp,
    TileShape, ClusterShape,
    cutlass::epilogue::collective::EpilogueTileAuto,
    Acc, Acc,
    ElemCD, cutlass::layout::RowMajor, 128 / cutlass::sizeof_bits<ElemCD>::value,
    ElemCD, cutlass::layout::RowMajor, 128 / cutlass::sizeof_bits<ElemCD>::value,
    cutlass::epilogue::collective::EpilogueScheduleAuto
  >::CollectiveOp;

using CollectiveMainloop = typename cutlass::gemm::collective::CollectiveBuilder<
    cutlass::arch::Sm90, cutlass::arch::OpClassTensorOp,
    ElemA, cutlass::layout::RowMajor, 128 / cutlass::sizeof_bits<ElemA>::value,
    ElemB, cutlass::layout::ColumnMajor, 128 / cutlass::sizeof_bits<ElemB>::value,
    Acc,
    TileShape, ClusterShape,
    cutlass::gemm::collective::StageCountAutoCarveout<static_cast<int>(sizeof(typename CollectiveEpilogue::SharedStorage))>,
    cutlass::gemm::collective::KernelScheduleAuto
  >::CollectiveOp;

using GemmKernel = cutlass::gemm::kernel::GemmUniversal<
    cute::Shape<int,int,int,int>,
    CollectiveMainloop,
    CollectiveEpilogue
>;
using Gemm = cutlass::gemm::device::GemmUniversalAdapter<GemmKernel>;

// Force the device kernel symbol into the cubin without needing a host main.
auto* _anchor = &cutlass::device_kernel<GemmKernel>;


// ===== COMPILED SASS (sm_90a) =====

	.target	sm_90a

	.elftype	@"ET_EXEC"


//--------------------- .note.nv.tkinfo           --------------------------
	.section	.note.nv.tkinfo,"",@"SHT_NOTE"
	.sectionflags	@"SHF_NOTE_NV_TKINFO"
	.tkinfo
        /*0018*/ 	.word	0x00000002
        /*0030*/ 	.string	""
        /*0030*/ 	.string	"ptxas"
        /*0030*/ 	.string	"Cuda compilation tools, release 13.0, V13.0.88"
        /*0030*/ 	.string	"Build cuda_13.0.r13.0/compiler.36424714_0"
        /*0030*/ 	.string	"-arch sm_90a -m 64 "



//--------------------- .note.nv.cuinfo           --------------------------
	.section	.note.nv.cuinfo,"",@"SHT_NOTE"
	.sectionflags	@"SHF_NOTE_NV_CUINFO"
        /*0018*/ 	.short	0x0002
        /*001a*/ 	.short	0x005a
        /*001c*/ 	.short	0x0082
	.zero		2


//--------------------- .nv.info                  --------------------------
	.section	.nv.info,"",@"SHT_CUDA_INFO"
	.align	4


	//----- nvinfo : EIATTR_REGCOUNT
	.align		4
        /*0000*/ 	.byte	0x04, 0x2f
        /*0002*/ 	.short	(.L_15 - .L_14)
	.align		4
.L_14:
        /*0004*/ 	.word	index@(_ZN7cutlass13device_kernelINS_4gemm6kernel13GemmUniversalIN4cute5tupleIJiiiiEEENS1_10collective13CollectiveMmaINS1_34MainloopSm90TmaGmmaWarpSpecializedILi2ENS5_IJNS4_1CILi2EEENSA_ILi1EEESC_EEENS1_35KernelTmaWarpSpecializedCooperativeEEENS5_IJNSA_ILi512EEENSA_ILi96EEENSA_ILi64EEEEEENS_6half_tENS5_IJlSC_lEEESK_SL_NS4_8TiledMMAINS4_8MMA_AtomIJNS4_4SM904GMMA25MMA_64x96x16_F32F16F16_SSILNSP_5MajorE0ELSR_0ELNSP_7ScaleInE1ELSS_1EEEEEENS4_6LayoutISD_NS5_IJSC_NSA_ILi0EEESW_EEEEENS5_IJNS4_10UnderscoreESZ_SZ_EEEEENS4_13SM90_TMA_LOADENS4_14ComposedLayoutINS4_7SwizzleILi3ELi4ELi3EEENS4_18smem_ptr_flag_bitsILi16EEENSV_INS5_IJNSA_ILi8EEESI_EEENS5_IJSI_SC_EEEEEEEvNS4_8identityENS4_23SM90_TMA_LOAD_MULTICASTES1C_vS1D_EENS_8epilogue10collective6detail29Sm90TmaWarpSpecializedAdapterINS1H_15DefaultEpilogueISK_SL_SL_NS1G_6thread17LinearCombinationISK_Li1EffLNS1L_9ScaleType4KindE0ELNS_15FloatRoundStyleE2ESK_EENS1_15EpilogueDefaultEEEEEvvEEEEvNT_6ParamsE)
        /*0008*/ 	.word	0x000000a8


	//----- nvinfo : EIATTR_FRAME_SIZE
	.align		4
.L_15:
        /*000c*/ 	.byte	0x04, 0x11
        /*000e*/ 	.short	(.L_17 - .L_16)
	.align		4
.L_16:
        /*0010*/ 	.word	index@(_ZN7cutlass13device_kernelINS_4gemm6kernel13GemmUniversalIN4cute5tupleIJiiiiEEENS1_10collective13CollectiveMmaINS1_34MainloopSm90TmaGmmaWarpSpecializedILi2ENS5_IJNS4_1CILi2EEENSA_ILi1EEESC_EEENS1_35KernelTmaWarpSpecializedCooperativeEEENS5_IJNSA_ILi512EEENSA_ILi96EEENSA_ILi64EEEEEENS_6half_tENS5_IJlSC_lEEESK_SL_NS4_8TiledMMAINS4_8MMA_AtomIJNS4_4SM904GMMA25MMA_64x96x16_F32F16F16_SSILNSP_5MajorE0ELSR_0ELNSP_7ScaleInE1ELSS_1EEEEEENS4_6LayoutISD_NS5_IJSC_NSA_ILi0EEESW_EEEEENS5_IJNS4_10UnderscoreESZ_SZ_EEEEENS4_13SM90_TMA_LOADENS4_14ComposedLayoutINS4_7SwizzleILi3ELi4ELi3EEENS4_18smem_ptr_flag_bitsILi16EEENSV_INS5_IJNSA_ILi8EEESI_EEENS5_IJSI_SC_EEEEEEEvNS4_8identityENS4_23SM90_TMA_LOAD_MULTICASTES1C_vS1D_EENS_8epilogue10collective6detail29Sm90TmaWarpSpecializedAdapterINS1H_15DefaultEpilogueISK_SL_SL_NS1G_6thread17LinearCombinationISK_Li1EffLNS1L_9ScaleType4KindE0ELNS_15FloatRoundStyleE2ESK_EENS1_15EpilogueDefaultEEEEEvvEEEEvNT_6ParamsE)
        /*0014*/ 	.word	0x00000000


	//----- nvinfo : EIATTR_MIN_STACK_SIZE
	.align		4
.L_17:
        /*0018*/ 	.byte	0x04, 0x12
        /*001a*/ 	.short	(.L_19 - .L_18)
	.align		4
.L_18:
        /*001c*/ 	.word	index@(_ZN7cutlass13device_kernelINS_4gemm6kernel13GemmUniversalIN4cute5tupleIJiiiiEEENS1_10collective13CollectiveMmaINS1_34MainloopSm90TmaGmmaWarpSpecializedILi2ENS5_IJNS4_1CILi2EEENSA_ILi1EEESC_EEENS1_35KernelTmaWarpSpecializedCooperativeEEENS5_IJNSA_ILi512EEENSA_ILi96EEENSA_ILi64EEEEEENS_6half_tENS5_IJlSC_lEEESK_SL_NS4_8TiledMMAINS4_8MMA_AtomIJNS4_4SM904GMMA25MMA_64x96x16_F32F16F16_SSILNSP_5MajorE0ELSR_0ELNSP_7ScaleInE1ELSS_1EEEEEENS4_6LayoutISD_NS5_IJSC_NSA_ILi0EEESW_EEEEENS5_IJNS4_10UnderscoreESZ_SZ_EEEEENS4_13SM90_TMA_LOADENS4_14ComposedLayoutINS4_7SwizzleILi3ELi4ELi3EEENS4_18smem_ptr_flag_bitsILi16EEENSV_INS5_IJNSA_ILi8EEESI_EEENS5_IJSI_SC_EEEEEEEvNS4_8identityENS4_23SM90_TMA_LOAD_MULTICASTES1C_vS1D_EENS_8epilogue10collective6detail29Sm90TmaWarpSpecializedAdapterINS1H_15DefaultEpilogueISK_SL_SL_NS1G_6thread17LinearCombinationISK_Li1EffLNS1L_9ScaleType4KindE0ELNS_15FloatRoundStyleE2ESK_EENS1_15EpilogueDefaultEEEEEvvEEEEvNT_6ParamsE)
        /*0020*/ 	.word	0x00000000
.L_19:


//--------------------- .nv.compat                --------------------------
	.section	.nv.compat,"",@"SHT_CUDA_COMPAT_INFO"
	.align	4
        /*0000*/ 	.byte	0x02, 0x09, 0x01, 0x00, 0x02, 0x02, 0x04, 0x00, 0x02, 0x05, 0x05, 0x00, 0x03, 0x07, 0x01, 0x01
        /*0010*/ 	.byte	0x02, 0x03, 0x01, 0x00, 0x02, 0x06, 0x01, 0x00, 0x04, 0x0b, 0x08, 0x00, 0x00, 0x00, 0x00, 0x00
        /*0020*/ 	.byte	0x00, 0x00, 0x00, 0x00


//--------------------- .nv.info._ZN7cutlass13device_kernelINS_4gemm6kernel13GemmUniversalIN4cute5tupleIJiiiiEEENS1_10collective13CollectiveMmaINS1_34MainloopSm90TmaGmmaWarpSpecializedILi2ENS5_IJNS4_1CILi2EEENSA_ILi1EEESC_EEENS1_35KernelTmaWarpSpecializedCooperativeEEENS5_IJNSA_ILi512EEENSA_ILi96EEENSA_ILi64EEEEEENS_6half_tENS5_IJlSC_lEEESK_SL_NS4_8TiledMMAINS4_8MMA_AtomIJNS4_4SM904GMMA25MMA_64x96x16_F32F16F16_SSILNSP_5MajorE0ELSR_0ELNSP_7ScaleInE1ELSS_1EEEEEENS4_6LayoutISD_NS5_IJSC_NSA_ILi0EEESW_EEEEENS5_IJNS4_10UnderscoreESZ_SZ_EEEEENS4_13SM90_TMA_LOADENS4_14ComposedLayoutINS4_7SwizzleILi3ELi4ELi3EEENS4_18smem_ptr_flag_bitsILi16EEENSV_INS5_IJNSA_ILi8EEESI_EEENS5_IJSI_SC_EEEEEEEvNS4_8identityENS4_23SM90_TMA_LOAD_MULTICASTES1C_vS1D_EENS_8epilogue10collective6detail29Sm90TmaWarpSpecializedAdapterINS1H_15DefaultEpilogueISK_SL_SL_NS1G_6thread17LinearCombinationISK_Li1EffLNS1L_9ScaleType4KindE0ELNS_15FloatRoundStyleE2ESK_EENS1_15EpilogueDefaultEEEEEvvEEEEvNT_6ParamsE --------------------------
	.section	.nv.info._ZN7cutlass13device_kernelINS_4gemm6kernel13GemmUniversalIN4cute5tupleIJiiiiEEENS1_10collective13CollectiveMmaINS1_34MainloopSm90TmaGmmaWarpSpecializedILi2ENS5_IJNS4_1CILi2EEENSA_ILi1EEESC_EEENS1_35KernelTmaWarpSpecializedCooperativeEEENS5_IJNSA_ILi512EEENSA_ILi96EEENSA_ILi64EEEEEENS_6half_tENS5_IJlSC_lEEESK_SL_NS4_8TiledMMAINS4_8MMA_AtomIJNS4_4SM904GMMA25MMA_64x96x16_F32F16F16_SSILNSP_5MajorE0ELSR_0ELNSP_7ScaleInE1ELSS_1EEEEEENS4_6LayoutISD_NS5_IJSC_NSA_ILi0EEESW_EEEEENS5_IJNS4_10UnderscoreESZ_SZ_EEEEENS4_13SM90_TMA_LOADENS4_14ComposedLayoutINS4_7SwizzleILi3ELi4ELi3EEENS4_18smem_ptr_flag_bitsILi16EEENSV_INS5_IJNSA_ILi8EEESI_EEENS5_IJSI_SC_EEEEEEEvNS4_8identityENS4_23SM90_TMA_LOAD_MULTICASTES1C_vS1D_EENS_8epilogue10collective6detail29Sm90TmaWarpSpecializedAdapterINS1H_15DefaultEpilogueISK_SL_SL_NS1G_6thread17LinearCombinationISK_Li1EffLNS1L_9ScaleType4KindE0ELNS_15FloatRoundStyleE2ESK_EENS1_15EpilogueDefaultEEEEEvvEEEEvNT_6ParamsE,"",@"SHT_CUDA_INFO"
	.sectionflags	@""
	.align	4


	//----- nvinfo : EIATTR_CUDA_API_VERSION
	.align		4
        /*0000*/ 	.byte	0x04, 0x37
        /*0002*/ 	.short	(.L_21 - .L_20)
.L_20:
        /*0004*/ 	.word	0x00000082


	//----- nvinfo : EIATTR_KPARAM_INFO
	.align		4
.L_21:
        /*0008*/ 	.byte	0x04, 0x17
        /*000a*/ 	.short	(.L_23 - .L_22)
.L_22:
        /*000c*/ 	.word	0x00000000
        /*0010*/ 	.short	0x0000
        /*0012*/ 	.short	0x0070
        /*0014*/ 	.byte	0x00, 0xf0, 0x01, 0x10


	//----- nvinfo : EIATTR_SPARSE_MMA_MASK
	.align		4
.L_23:
        /*0018*/ 	.byte	0x03, 0x50
        /*001a*/ 	.short	0x0000


	//----- nvinfo : EIATTR_MAXREG_COUNT
	.align		4
        /*001c*/ 	.byte	0x03, 0x1b
        /*001e*/ 	.short	0x00a8


	//----- nvinfo : EIATTR_NUM_BARRIERS
	.align		4
        /*0020*/ 	.byte	0x02, 0x4c
        /*0022*/ 	.byte	0x01
	.zero		1


	//----- nvinfo : EIATTR_EXTERNS
	.align		4
        /*0024*/ 	.byte	0x04, 0x0f
        /*0026*/ 	.short	(.L_25 - .L_24)


	//   ....[0]....
	.align		4
.L_24:
        /*0028*/ 	.word	index@(__assertfail)


	//----- nvinfo : EIATTR_MERCURY_ISA_VERSION
	.align		4
.L_25:
        /*002c*/ 	.byte	0x03, 0x5f
        /*002e*/ 	.short	0x0101


	//----- nvinfo : EIATTR_INT_WARP_WIDE_INSTR_OFFSETS
	.align		4
        /*0030*/ 	.byte	0x04, 0x31
        /*0032*/ 	.short	(.L_27 - .L_26)


	//   ....[0]....
.L_26:
        /*0034*/ 	.word	0x00000520


	//   ....[1]....
        /*0038*/ 	.word	0x00000530


	//   ....[2]....
        /*003c*/ 	.word	0x000006b0


	//   ....[3]....
        /*0040*/ 	.word	0x00002630


	//----- nvinfo : EIATTR_COOP_GROUP_MASK_REGIDS
	.align		4
.L_27:
        /*0044*/ 	.byte	0x04, 0x29
        /*0046*/ 	.short	(.L_29 - .L_28)


	//   ....[0]....
.L_28:
        /*0048*/ 	.word	0xffffffff


	//   ....[1]....
        /*004c*/ 	.word	0xffffffff


	//   ....[2]....
        /*0050*/ 	.word	0xffffffff


	//   ....[3]....
        /*0054*/ 	.word	0xffffffff


	//   ....[4]....
        /*0058*/ 	.word	0xffffffff


	//   ....[5]....
        /*005c*/ 	.word	0xffffffff


	//----- nvinfo : EIATTR_COOP_GROUP_INSTR_OFFSETS
	.align		4
.L_29:
        /*0060*/ 	.byte	0x04, 0x28
        /*0062*/ 	.short	(.L_31 - .L_30)


	//   ....[0]....
.L_30:
        /*0064*/ 	.word	0x00000060


	//   ....[1]....
        /*0068*/ 	.word	0x00000070


	//   ....[2]....
        /*006c*/ 	.word	0x00000190


	//   ....[3]....
        /*0070*/ 	.word	0x00000380


	//   ....[4]....
        /*0074*/ 	.word	0x000007f0


	//   ....[5]....
        /*0078*/ 	.word	0x00001370


	//----- nvinfo : EIATTR_REG_RECONFIG
	.align		4
.L_31:
        /*007c*/ 	.byte	0x01, 0x54
	.zero		2


	//----- nvinfo : EIATTR_SYSCALL_OFFSETS
	.align		4
        /*0080*/ 	.byte	0x04, 0x46
        /*0082*/ 	.short	(.L_33 - .L_32)


	//   ....[0]....
.L_32:
        /*0084*/ 	.word	0x00001530


	//----- nvinfo : EIATTR_MBARRIER_INSTR_OFFSETS
	.align		4
.L_33:
        /*0088*/ 	.byte	0x04, 0x39
        /*008a*/ 	.short	(.L_35 - .L_34)


	//   ....[0]....
.L_34:
        /*008c*/ 	.word	0x00000310
        /*0090*/ 	.word	0x000000ff
        /*0094*/ 	.word	0x00000000
        /*0098*/ 	.short	0x0100
        /*009a*/ 	.byte	0x08
	.zero		1


	//   ....[1]....
        /*009c*/ 	.word	0x00000320
        /*00a0*/ 	.word	0x000000ff
        /*00a4*/ 	.word	0x00000010
        /*00a8*/ 	.short	0x0100
        /*00aa*/ 	.byte	0x08
	.zero		1


	//   ....[2]....
        /*00ac*/ 	.word	0x00000330
        /*00b0*/ 	.word	0x000000ff
        /*00b4*/ 	.word	0x00000008
        /*00b8*/ 	.short	0x0100
        /*00ba*/ 	.byte	0x08
	.zero		1


	//   ....[3]....
        /*00bc*/ 	.word	0x00000340
        /*00c0*/ 	.word	0x000000ff
        /*00c4*/ 	.word	0x00000018
        /*00c8*/ 	.short	0x0100
        /*00ca*/ 	.byte	0x08
	.zero		1


	//   ....[4]....
        /*00cc*/ 	.word	0x00000710
        /*00d0*/ 	.word	0x000000ff
        /*00d4*/ 	.word	0x00000030
        /*00d8*/ 	.short	0x0100
        /*00da*/ 	.byte	0x06
	.zero		1


	//   ....[5]....
        /*00dc*/ 	.word	0x00000750
        /*00e0*/ 	.word	0x000000ff
        /*00e4*/ 	.word	0x00000038
        /*00e8*/ 	.short	0x0100
        /*00ea*/ 	.byte	0x06
	.zero		1


	//   ....[6]....
        /*00ec*/ 	.word	0x00001610
        /*00f0*/ 	.word	0x00000003
        /*00f4*/ 	.word	0x00000000
        /*00f8*/ 	.short	0x010a
        /*00fa*/ 	.byte	0x3f
	.zero		1


	//   ....[7]....
        /*00fc*/ 	.word	0x00001650
        /*0100*/ 	.word	0x00000003
        /*0104*/ 	.word	0x00000000
        /*0108*/ 	.short	0x010a
        /*010a*/ 	.byte	0x3f
	.zero		1


	//   ....[8]....
        /*010c*/ 	.word	0x00001e40
        /*0110*/ 	.word	0x00000003
        /*0114*/ 	.word	0x00000000
        /*0118*/ 	.short	0x010a
        /*011a*/ 	.byte	0x3f
	.zero		1


	//   ....[9]....
        /*011c*/ 	.word	0x00001e80
        /*0120*/ 	.word	0x00000003
        /*0124*/ 	.word	0x00000000
        /*0128*/ 	.short	0x010a
        /*012a*/ 	.byte	0x3f
	.zero		1


	//   ....[10]....
        /*012c*/ 	.word	0x000024c0
        /*0130*/ 	.word	0x00000000
        /*0134*/ 	.word	0x00000000
        /*0138*/ 	.short	0x0101
        /*013a*/ 	.byte	0x3f
	.zero		1


	//   ....[11]....
        /*013c*/ 	.word	0x000026c0
        /*0140*/ 	.word	0x00000000
        /*0144*/ 	.word	0x00000000
        /*0148*/ 	.short	0x0101
        /*014a*/ 	.byte	0x3f
	.zero		1


	//   ....[12]....
        /*014c*/ 	.word	0x000108e0
        /*0150*/ 	.word	0x0000000e
        /*0154*/ 	.word	0x00000010
        /*0158*/ 	.short	0x010a
        /*015a*/ 	.byte	0x3f
	.zero		1


	//   ....[13]....
        /*015c*/ 	.word	0x00010cd0
        /*0160*/ 	.word	0x00000004
        /*0164*/ 	.word	0x00000038
        /*0168*/ 	.short	0x0101
        /*016a*/ 	.byte	0x3f
	.zero		1


	//   ....[14]....
        /*016c*/ 	.word	0x00011430
        /*0170*/ 	.word	0x00000005
        /*0174*/ 	.word	0x00000000
        /*0178*/ 	.short	0x010a
        /*017a*/ 	.byte	0x3f
	.zero		1


	//   ....[15]....
        /*017c*/ 	.word	0x000114b0
        /*0180*/ 	.word	0x00000003
        /*0184*/ 	.word	0x00000000
        /*0188*/ 	.short	0x010a
        /*018a*/ 	.byte	0x3f
	.zero		1


	//   ....[16]....
        /*018c*/ 	.word	0x00011510
        /*0190*/ 	.word	0x00000003
        /*0194*/ 	.word	0x00000000
        /*0198*/ 	.short	0x010a
        /*019a*/ 	.byte	0x3f
	.zero		1


	//   ....[17]....
        /*019c*/ 	.word	0x00011560
        /*01a0*/ 	.word	0x00000003
        /*01a4*/ 	.word	0x00000000
        /*01a8*/ 	.short	0x010a
        /*01aa*/ 	.byte	0x3f
	.zero		1


	//   ....[18]....
        /*01ac*/ 	.word	0x00011630
        /*01b0*/ 	.word	0x0000000e
        /*01b4*/ 	.word	0x00000010
        /*01b8*/ 	.short	0x010a
        /*01ba*/ 	.byte	0x3f
	.zero		1


	//   ....[19]....
        /*01bc*/ 	.word	0x00011700
        /*01c0*/ 	.word	0x00000005
        /*01c4*/ 	.word	0x00000000
        /*01c8*/ 	.short	0x010a
        /*01ca*/ 	.byte	0x3f
	.zero		1


	//----- nvinfo : EIATTR_NUM_MBARRIERS
	.align		4
.L_35:
        /*01cc*/ 	.byte	0x03, 0x38
        /*01ce*/ 	.short	0x0006


	//----- nvinfo : EIATTR_EXIT_INSTR_OFFSETS
	.align		4
        /*01d0*/ 	.byte	0x04, 0x1c
        /*01d2*/ 	.short	(.L_37 - .L_36)


	//   ....[0]....
.L_36:
        /*01d4*/ 	.word	0x00000a20


	//   ....[1]....
        /*01d8*/ 	.word	0x000012b0


	//   ....[2]....
        /*01dc*/ 	.word	0x0000ff70


	//   ....[3]....
        /*01e0*/ 	.word	0x00010570


	//   ....[4]....
        /*01e4*/ 	.word	0x00011500


	//----- nvinfo : EIATTR_MAX_THREADS
	.align		4
.L_37:
        /*01e8*/ 	.byte	0x04, 0x05
        /*01ea*/ 	.short	(.L_39 - .L_38)
.L_38:
        /*01ec*/ 	.word	0x00000180
        /*01f0*/ 	.word	0x00000001
        /*01f4*/ 	.word	0x00000001


	//----- nvinfo : EIATTR_CRS_STACK_SIZE
	.align		4
.L_39:
        /*01f8*/ 	.byte	0x04, 0x1e
        /*01fa*/ 	.short	(.L_41 - .L_40)
.L_40:
        /*01fc*/ 	.word	0x00000000


	//----- nvinfo : EIATTR_CBANK_PARAM_SIZE
	.align		4
.L_41:
        /*0200*/ 	.byte	0x03, 0x19
        /*0202*/ 	.short	0x0470


	//----- nvinfo : EIATTR_PARAM_CBANK
	.align		4
        /*0204*/ 	.byte	0x04, 0x0a
        /*0206*/ 	.short	(.L_43 - .L_42)
	.align		4
.L_42:
        /*0208*/ 	.word	index@(.nv.constant0._ZN7cutlass13device_kernelINS_4gemm6kernel13GemmUniversalIN4cute5tupleIJiiiiEEENS1_10collective13CollectiveMmaINS1_34MainloopSm90TmaGmmaWarpSpecializedILi2ENS5_IJNS4_1CILi2EEENSA_ILi1EEESC_EEENS1_35KernelTmaWarpSpecializedCooperativeEEENS5_IJNSA_ILi512EEENSA_ILi96EEENSA_ILi64EEEEEENS_6half_tENS5_IJlSC_lEEESK_SL_NS4_8TiledMMAINS4_8MMA_AtomIJNS4_4SM904GMMA25MMA_64x96x16_F32F16F16_SSILNSP_5MajorE0ELSR_0ELNSP_7ScaleInE1ELSS_1EEEEEENS4_6LayoutISD_NS5_IJSC_NSA_ILi0EEESW_EEEEENS5_IJNS4_10UnderscoreESZ_SZ_EEEEENS4_13SM90_TMA_LOADENS4_14ComposedLayoutINS4_7SwizzleILi3ELi4ELi3EEENS4_18smem_ptr_flag_bitsILi16EEENSV_INS5_IJNSA_ILi8EEESI_EEENS5_IJSI_SC_EEEEEEEvNS4_8identityENS4_23SM90_TMA_LOAD_MULTICASTES1C_vS1D_EENS_8epilogue10collective6detail29Sm90TmaWarpSpecializedAdapterINS1H_15DefaultEpilogueISK_SL_SL_NS1G_6thread17LinearCombinationISK_Li1EffLNS1L_9ScaleType4KindE0ELNS_15FloatRoundStyleE2ESK_EENS1_15EpilogueDefaultEEEEEvvEEEEvNT_6ParamsE)
        /*020c*/ 	.short	0x0210
        /*020e*/ 	.short	0x0470


	//----- nvinfo : EIATTR_SW_WAR
	.align		4
.L_43:
        /*0210*/ 	.byte	0x04, 0x36
        /*0212*/ 	.short	(.L_45 - .L_44)
.L_44:
        /*0214*/ 	.word	0x00000008
.L_45:


//--------------------- .nv.callgraph             --------------------------
	.section	.nv.callgraph,"",@"SHT_CUDA_CALLGRAPH"
	.align	4
	.sectionentsize	8
	.align		4
        /*0000*/ 	.word	0x00000000
	.align		4
        /*0004*/ 	.word	0xffffffff
	.align		4
        /*0008*/ 	.word	index@(_ZN7cutlass13device_kernelINS_4gemm6kernel13GemmUniversalIN4cute5tupleIJiiiiEEENS1_10collective13CollectiveMmaINS1_34MainloopSm90TmaGmmaWarpSpecializedILi2ENS5_IJNS4_1CILi2EEENSA_ILi1EEESC_EEENS1_35KernelTmaWarpSpecializedCooperativeEEENS5_IJNSA_ILi512EEENSA_ILi96EEENSA_ILi64EEEEEENS_6half_tENS5_IJlSC_lEEESK_SL_NS4_8TiledMMAINS4_8MMA_AtomIJNS4_4SM904GMMA25MMA_64x96x16_F32F16F16_SSILNSP_5MajorE0ELSR_0ELNSP_7ScaleInE1ELSS_1EEEEEENS4_6LayoutISD_NS5_IJSC_NSA_ILi0EEESW_EEEEENS5_IJNS4_10UnderscoreESZ_SZ_EEEEENS4_13SM90_TMA_LOADENS4_14ComposedLayoutINS4_7SwizzleILi3ELi4ELi3EEENS4_18smem_ptr_flag_bitsILi16EEENSV_INS5_IJNSA_ILi8EEESI_EEENS5_IJSI_SC_EEEEEEEvNS4_8identityENS4_23SM90_TMA_LOAD_MULTICASTES1C_vS1D_EENS_8epilogue10collective6detail29Sm90TmaWarpSpecializedAdapterINS1H_15DefaultEpilogueISK_SL_SL_NS1G_6thread17LinearCombinationISK_Li1EffLNS1L_9ScaleType4KindE0ELNS_15FloatRoundStyleE2ESK_EENS1_15EpilogueDefaultEEEEEvvEEEEvNT_6ParamsE)
	.align		4
        /*000c*/ 	.word	index@(__assertfail)
	.align		4
        /*0010*/ 	.word	0x00000000
	.align		4
        /*0014*/ 	.word	0xfffffffe
	.align		4
        /*0018*/ 	.word	0x00000000
	.align		4
        /*001c*/ 	.word	0xfffffffd
	.align		4
        /*0020*/ 	.word	0x00000000
	.align		4
        /*0024*/ 	.word	0xfffffffc


//--------------------- .nv.constant4             --------------------------
	.section	.nv.constant4,"a",@progbits
	.align	8
	.align		8
.nv.constant4:
        /*0000*/ 	.dword	__assertfail
	.align		8
        /*0008*/ 	.dword	__unnamed_1
	.align		8
        /*0010*/ 	.dword	_ZN40_INTERNAL_5c541454_4_k_cu_d628517b_123834cuda3std3__45__cpo5beginE
	.align		8
        /*0018*/ 	.dword	_ZN40_INTERNAL_5c541454_4_k_cu_d628517b_123834cuda3std3__45__cpo3endE
	.align		8
        /*0020*/ 	.dword	_ZN40_INTERNAL_5c541454_4_k_cu_d628517b_123834cuda3std3__45__cpo6cbeginE
	.align		8
        /*0028*/ 	.dword	_ZN40_INTERNAL_5c541454_4_k_cu_d628517b_123834cuda3std3__45__cpo4cendE
	.align		8
        /*0030*/ 	.dword	_ZN40_INTERNAL_5c541454_4_k_cu_d628517b_123834cuda3std3__442_GLOBAL__N__5c541454_4_k_cu_d628517b_123836ignoreE
	.align		8
        /*0038*/ 	.dword	_ZN40_INTERNAL_5c541454_4_k_cu_d628517b_123834cuda3std3__419piecewise_constructE
	.align		8
        /*0040*/ 	.dword	_ZN40_INTERNAL_5c541454_4_k_cu_d628517b_123834cuda3std3__48in_placeE
	.align		8
        /*0048*/ 	.dword	_ZN40_INTERNAL_5c541454_4_k_cu_d628517b_123834cuda3std6ranges3__45__cpo4swapE
	.align		8
        /*0050*/ 	.dword	_ZN40_INTERNAL_5c541454_4_k_cu_d628517b_123834cuda3std6ranges3__45__cpo9iter_moveE
	.align		8
        /*0058*/ 	.dword	_ZN40_INTERNAL_5c541454_4_k_cu_d628517b_123834cute7productE
	.align		8
        /*0060*/ 	.dword	_ZN40_INTERNAL_5c541454_4_k_cu_d628517b_123834cute1_E
	.align		8
        /*0068*/ 	.dword	$str$22
	.align		8
        /*0070*/ 	.dword	$str$23


//--------------------- .text._ZN7cutlass13device_kernelINS_4gemm6kernel13GemmUniversalIN4cute5tupleIJiiiiEEENS1_10collective13CollectiveMmaINS1_34MainloopSm90TmaGmmaWarpSpecializedILi2ENS5_IJNS4_1CILi2EEENSA_ILi1EEESC_EEENS1_35KernelTmaWarpSpecializedCooperativeEEENS5_IJNSA_ILi512EEENSA_ILi96EEENSA_ILi64EEEEEENS_6half_tENS5_IJlSC_lEEESK_SL_NS4_8TiledMMAINS4_8MMA_AtomIJNS4_4SM904GMMA25MMA_64x96x16_F32F16F16_SSILNSP_5MajorE0ELSR_0ELNSP_7ScaleInE1ELSS_1EEEEEENS4_6LayoutISD_NS5_IJSC_NSA_ILi0EEESW_EEEEENS5_IJNS4_10UnderscoreESZ_SZ_EEEEENS4_13SM90_TMA_LOADENS4_14ComposedLayoutINS4_7SwizzleILi3ELi4ELi3EEENS4_18smem_ptr_flag_bitsILi16EEENSV_INS5_IJNSA_ILi8EEESI_EEENS5_IJSI_SC_EEEEEEEvNS4_8identityENS4_23SM90_TMA_LOAD_MULTICASTES1C_vS1D_EENS_8epilogue10collective6detail29Sm90TmaWarpSpecializedAdapterINS1H_15DefaultEpilogueISK_SL_SL_NS1G_6thread17LinearCombinationISK_Li1EffLNS1L_9ScaleType4KindE0ELNS_15FloatRoundStyleE2ESK_EENS1_15EpilogueDefaultEEEEEvvEEEEvNT_6ParamsE --------------------------
	.section	.text._ZN7cutlass13device_kernelINS_4gemm6kernel13GemmUniversalIN4cute5tupleIJiiiiEEENS1_10collective13CollectiveMmaINS1_34MainloopSm90TmaGmmaWarpSpecializedILi2ENS5_IJNS4_1CILi2EEENSA_ILi1EEESC_EEENS1_35KernelTmaWarpSpecializedCooperativeEEENS5_IJNSA_ILi512EEENSA_ILi96EEENSA_ILi64EEEEEENS_6half_tENS5_IJlSC_lEEESK_SL_NS4_8TiledMMAINS4_8MMA_AtomIJNS4_4SM904GMMA25MMA_64x96x16_F32F16F16_SSILNSP_5MajorE0ELSR_0ELNSP_7ScaleInE1ELSS_1EEEEEENS4_6LayoutISD_NS5_IJSC_NSA_ILi0EEESW_EEEEENS5_IJNS4_10UnderscoreESZ_SZ_EEEEENS4_13SM90_TMA_LOADENS4_14ComposedLayoutINS4_7SwizzleILi3ELi4ELi3EEENS4_18smem_ptr_flag_bitsILi16EEENSV_INS5_IJNSA_ILi8EEESI_EEENS5_IJSI_SC_EEEEEEEvNS4_8identityENS4_23SM90_TMA_LOAD_MULTICASTES1C_vS1D_EENS_8epilogue10collective6detail29Sm90TmaWarpSpecializedAdapterINS1H_15DefaultEpilogueISK_SL_SL_NS1G_6thread17LinearCombinationISK_Li1EffLNS1L_9ScaleType4KindE0ELNS_15FloatRoundStyleE2ESK_EENS1_15EpilogueDefaultEEEEEvvEEEEvNT_6ParamsE,"ax",@progbits
	.align	128
.text._ZN7cutlass13device_kernelINS_4gemm6kernel13GemmUniversalIN4cute5tupleIJiiiiEEENS1_10collective13CollectiveMmaINS1_34MainloopSm90TmaGmmaWarpSpecializedILi2ENS5_IJNS4_1CILi2EEENSA_ILi1EEESC_EEENS1_35KernelTmaWarpSpecializedCooperativeEEENS5_IJNSA_ILi512EEENSA_ILi96EEENSA_ILi64EEEEEENS_6half_tENS5_IJlSC_lEEESK_SL_NS4_8TiledMMAINS4_8MMA_AtomIJNS4_4SM904GMMA25MMA_64x96x16_F32F16F16_SSILNSP_5MajorE0ELSR_0ELNSP_7ScaleInE1ELSS_1EEEEEENS4_6LayoutISD_NS5_IJSC_NSA_ILi0EEESW_EEEEENS5_IJNS4_10UnderscoreESZ_SZ_EEEEENS4_13SM90_TMA_LOADENS4_14ComposedLayoutINS4_7SwizzleILi3ELi4ELi3EEENS4_18smem_ptr_flag_bitsILi16EEENSV_INS5_IJNSA_ILi8EEESI_EEENS5_IJSI_SC_EEEEEEEvNS4_8identityENS4_23SM90_TMA_LOAD_MULTICASTES1C_vS1D_EENS_8epilogue10collective6detail29Sm90TmaWarpSpecializedAdapterINS1H_15DefaultEpilogueISK_SL_SL_NS1G_6thread17LinearCombinationISK_Li1EffLNS1L_9ScaleType4KindE0ELNS_15FloatRoundStyleE2ESK_EENS1_15EpilogueDefaultEEEEEvvEEEEvNT_6ParamsE:
        .type           _ZN7cutlass13device_kernelINS_4gemm6kernel13GemmUniversalIN4cute5tupleIJiiiiEEENS1_10collective13CollectiveMmaINS1_34MainloopSm90TmaGmmaWarpSpecializedILi2ENS5_IJNS4_1CILi2EEENSA_ILi1EEESC_EEENS1_35KernelTmaWarpSpecializedCooperativeEEENS5_IJNSA_ILi512EEENSA_ILi96EEENSA_ILi64EEEEEENS_6half_tENS5_IJlSC_lEEESK_SL_NS4_8TiledMMAINS4_8MMA_AtomIJNS4_4SM904GMMA25MMA_64x96x16_F32F16F16_SSILNSP_5MajorE0ELSR_0ELNSP_7ScaleInE1ELSS_1EEEEEENS4_6LayoutISD_NS5_IJSC_NSA_ILi0EEESW_EEEEENS5_IJNS4_10UnderscoreESZ_SZ_EEEEENS4_13SM90_TMA_LOADENS4_14ComposedLayoutINS4_7SwizzleILi3ELi4ELi3EEENS4_18smem_ptr_flag_bitsILi16EEENSV_INS5_IJNSA_ILi8EEESI_EEENS5_IJSI_SC_EEEEEEEvNS4_8identityENS4_23SM90_TMA_LOAD_MULTICASTES1C_vS1D_EENS_8epilogue10collective6detail29Sm90TmaWarpSpecializedAdapterINS1H_15DefaultEpilogueISK_SL_SL_NS1G_6thread17LinearCombinationISK_Li1EffLNS1L_9ScaleType4KindE0ELNS_15FloatRoundStyleE2ESK_EENS1_15EpilogueDefaultEEEEEvvEEEEvNT_6ParamsE,@function
        .size           _ZN7cutlass13device_kernelINS_4gemm6kernel13GemmUniversalIN4cute5tupleIJiiiiEEENS1_10collective13CollectiveMmaINS1_34MainloopSm90TmaGmmaWarpSpecializedILi2ENS5_IJNS4_1CILi2EEENSA_ILi1EEESC_EEENS1_35KernelTmaWarpSpecializedCooperativeEEENS5_IJNSA_ILi512EEENSA_ILi96EEENSA_ILi64EEEEEENS_6half_tENS5_IJlSC_lEEESK_SL_NS4_8TiledMMAINS4_8MMA_AtomIJNS4_4SM904GMMA25MMA_64x96x16_F32F16F16_SSILNSP_5MajorE0ELSR_0ELNSP_7ScaleInE1ELSS_1EEEEEENS4_6LayoutISD_NS5_IJSC_NSA_ILi0EEESW_EEEEENS5_IJNS4_10UnderscoreESZ_SZ_EEEEENS4_13SM90_TMA_LOADENS4_14ComposedLayoutINS4_7SwizzleILi3ELi4ELi3EEENS4_18smem_ptr_flag_bitsILi16EEENSV_INS5_IJNSA_ILi8EEESI_EEENS5_IJSI_SC_EEEEEEEvNS4_8identityENS4_23SM90_TMA_LOAD_MULTICASTES1C_vS1D_EENS_8epilogue10collective6detail29Sm90TmaWarpSpecializedAdapterINS1H_15DefaultEpilogueISK_SL_SL_NS1G_6thread17LinearCombinationISK_Li1EffLNS1L_9ScaleType4KindE0ELNS_15FloatRoundStyleE2ESK_EENS1_15EpilogueDefaultEEEEEvvEEEEvNT_6ParamsE,(.L_x_443 - _ZN7cutlass13device_kernelINS_4gemm6kernel13GemmUniversalIN4cute5tupleIJiiiiEEENS1_10collective13CollectiveMmaINS1_34MainloopSm90TmaGmmaWarpSpecializedILi2ENS5_IJNS4_1CILi2EEENSA_ILi1EEESC_EEENS1_35KernelTmaWarpSpecializedCooperativeEEENS5_IJNSA_ILi512EEENSA_ILi96EEENSA_ILi64EEEEEENS_6half_tENS5_IJlSC_lEEESK_SL_NS4_8TiledMMAINS4_8MMA_AtomIJNS4_4SM904GMMA25MMA_64x96x16_F32F16F16_SSILNSP_5MajorE0ELSR_0ELNSP_7ScaleInE1ELSS_1EEEEEENS4_6LayoutISD_NS5_IJSC_NSA_ILi0EEESW_EEEEENS5_IJNS4_10UnderscoreESZ_SZ_EEEEENS4_13SM90_TMA_LOADENS4_14ComposedLayoutINS4_7SwizzleILi3ELi4ELi3EEENS4_18smem_ptr_flag_bitsILi16EEENSV_INS5_IJNSA_ILi8EEESI_EEENS5_IJSI_SC_EEEEEEEvNS4_8identityENS4_23SM90_TMA_LOAD_MULTICASTES1C_vS1D_EENS_8epilogue10collective6detail29Sm90TmaWarpSpecializedAdapterINS1H_15DefaultEpilogueISK_SL_SL_NS1G_6thread17LinearCombinationISK_Li1EffLNS1L_9ScaleType4KindE0ELNS_15FloatRoundStyleE2ESK_EENS1_15EpilogueDefaultEEEEEvvEEEEvNT_6ParamsE)
        .other          _ZN7cutlass13device_kernelINS_4gemm6kernel13GemmUniversalIN4cute5tupleIJiiiiEEENS1_10collective13CollectiveMmaINS1_34MainloopSm90TmaGmmaWarpSpecializedILi2ENS5_IJNS4_1CILi2EEENSA_ILi1EEESC_EEENS1_35KernelTmaWarpSpecializedCooperativeEEENS5_IJNSA_ILi512EEENSA_ILi96EEENSA_ILi64EEEEEENS_6half_tENS5_IJlSC_lEEESK_SL_NS4_8TiledMMAINS4_8MMA_AtomIJNS4_4SM904GMMA25MMA_64x96x16_F32F16F16_SSILNSP_5MajorE0ELSR_0ELNSP_7ScaleInE1ELSS_1EEEEEENS4_6LayoutISD_NS5_IJSC_NSA_ILi0EEESW_EEEEENS5_IJNS4_10UnderscoreESZ_SZ_EEEEENS4_13SM90_TMA_LOADENS4_14ComposedLayoutINS4_7SwizzleILi3ELi4ELi3EEENS4_18smem_ptr_flag_bitsILi16EEENSV_INS5_IJNSA_ILi8EEESI_EEENS5_IJSI_SC_EEEEEEEvNS4_8identityENS4_23SM90_TMA_LOAD_MULTICASTES1C_vS1D_EENS_8epilogue10collective6detail29Sm90TmaWarpSpecializedAdapterINS1H_15DefaultEpilogueISK_SL_SL_NS1G_6thread17LinearCombinationISK_Li1EffLNS1L_9ScaleType4KindE0ELNS_15FloatRoundStyleE2ESK_EENS1_15EpilogueDefaultEEEEEvvEEEEvNT_6ParamsE,@"STO_CUDA_ENTRY STV_DEFAULT"
_ZN7cutlass13device_kernelINS_4gemm6kernel13GemmUniversalIN4cute5tupleIJiiiiEEENS1_10collective13CollectiveMmaINS1_34MainloopSm90TmaGmmaWarpSpecializedILi2ENS5_IJNS4_1CILi2EEENSA_ILi1EEESC_EEENS1_35KernelTmaWarpSpecializedCooperativeEEENS5_IJNSA_ILi512EEENSA_ILi96EEENSA_ILi64EEEEEENS_6half_tENS5_IJlSC_lEEESK_SL_NS4_8TiledMMAINS4_8MMA_AtomIJNS4_4SM904GMMA25MMA_64x96x16_F32F16F16_SSILNSP_5MajorE0ELSR_0ELNSP_7ScaleInE1ELSS_1EEEEEENS4_6LayoutISD_NS5_IJSC_NSA_ILi0EEESW_EEEEENS5_IJNS4_10UnderscoreESZ_SZ_EEEEENS4_13SM90_TMA_LOADENS4_14ComposedLayoutINS4_7SwizzleILi3ELi4ELi3EEENS4_18smem_ptr_flag_bitsILi16EEENSV_INS5_IJNSA_ILi8EEESI_EEENS5_IJSI_SC_EEEEEEEvNS4_8identityENS4_23SM90_TMA_LOAD_MULTICASTES1C_vS1D_EENS_8epilogue10collective6detail29Sm90TmaWarpSpecializedAdapterINS1H_15DefaultEpilogueISK_SL_SL_NS1G_6thread17LinearCombinationISK_Li1EffLNS1L_9ScaleType4KindE0ELNS_15FloatRoundStyleE2ESK_EENS1_15EpilogueDefaultEEEEEvvEEEEvNT_6ParamsE:
[----:B------:R-:W0:Y:S01]  /*0000*/  LDC R1, c[0x0][0x28] ;  /* 0x00000a00ff017b82 */ /* 0x000e220000000800 */
[----:B------:R-:W1:Y:S01]  /*0010*/  S2R R2, SR_TID.X ;  /* 0x0000000000027919 */ /* 0x000e620000002100 */
[----:B------:R-:W-:Y:S01]  /*0020*/  ELECT P0, URZ, PT ;  /* 0x00000000003f782f */ /* 0x000fe20003800000 */
[----:B------:R-:W-:Y:S01]  /*0030*/  BSSY B0, `(.L_x_0) ;  /* 0x0000015000007945 */ /* 0x000fe20003800000 */
[--C-:B-1----:R-:W-:Y:S02]  /*0040*/  SHF.R.U32.HI R0, RZ, 0x5, R2.reuse ;  /* 0x00000005ff007819 */ /* 0x102fe40000011602 */
[----:B------:R-:W-:-:S03]  /*0050*/  SHF.R.U32.HI R3, RZ, 0x7, R2 ;  /* 0x00000007ff037819 */ /* 0x000fc60000011602 */
[----:B------:R-:W1:Y:S04]  /*0060*/  SHFL.IDX PT, R4, R0, RZ, 0x1f ;  /* 0x00001fff00047589 */ /* 0x000e6800000e0000 */
[----:B------:R-:W2:Y:S01]  /*0070*/  SHFL.IDX PT, R3, R3, RZ, 0x1f ;  /* 0x00001fff03037589 */ /* 0x000ea200000e0000 */
[----:B-1----:R-:W-:Y:S02]  /*0080*/  R2UR UR9, R4 ;  /* 0x00000000040972ca */ /* 0x002fe400000e0000 */
[----:B--2---:R-:W-:-:S11]  /*0090*/  R2UR UR5, R3 ;  /* 0x00000000030572ca */ /* 0x004fd600000e0000 */
[----:B------:R-:W-:Y:S02]  /*00a0*/  USHF.R.S32.HI UR4, URZ, 0x1f, UR9 ;  /* 0x0000001f3f047899 */ /* 0x000fe40008011409 */
[----:B------:R-:W-:Y:S02]  /*00b0*/  ISETP.NE.OR P0, PT, RZ, UR9, !P0 ;  /* 0x00000009ff007c0c */ /* 0x000fe4000c705670 */
[----:B------:R-:W-:-:S04]  /*00c0*/  ULEA.HI UR4, UR4, UR9, URZ, 0x2 ;  /* 0x0000000904047291 */ /* 0x000fc8000f8f103f */
[----:B------:R-:W-:-:S04]  /*00d0*/  ULOP3.LUT UR4, UR4, 0xfffffffc, URZ, 0xc0, !UPT ;  /* 0xfffffffc04047892 */ /* 0x000fc8000f8ec03f */
[----:B------:R-:W-:-:S03]  /*00e0*/  UIADD3 UR9, UR9, -UR4, URZ ;  /* 0x8000000409097290 */ /* 0x000fc6000fffe03f */
[----:B0-----:R-:W-:Y:S09]  /*00f0*/  @P0 BRA `(.L_x_1) ;  /* 0x0000000000200947 */ /* 0x001ff20003800000 */
[----:B------:R-:W-:Y:S02]  /*0100*/  ULDC.64 UR6, c[0x0][0x198] ;  /* 0x0000660000067ab9 */ /* 0x000fe40000000a00 */
[----:B------:R-:W-:Y:S02]  /*0110*/  UIADD3 UR10, UP0, UR6, 0xf0, URZ ;  /* 0x000000f0060a7890 */ /* 0x000fe4000ff1e03f */
[----:B------:R-:W-:Y:S02]  /*0120*/  UIADD3 UR6, UP1, UR6, 0x1f0, URZ ;  /* 0x000001f006067890 */ /* 0x000fe4000ff3e03f */
[----:B------:R-:W-:Y:S02]  /*0130*/  UIADD3.X UR11, URZ, UR7, URZ, UP0, !UPT ;  /* 0x000000073f0b7290 */ /* 0x000fe400087fe43f */
[----:B------:R-:W-:-:S07]  /*0140*/  UIADD3.X UR7, URZ, UR7, URZ, UP1, !UPT ;  /* 0x000000073f077290 */ /* 0x000fce0008ffe43f */
[----:B------:R0:W-:Y:S02]  /*0150*/  UTMACCTL.PF [UR10] ;  /* 0x000000000a0079b9 */ /* 0x0001e40008040000 */
[----:B------:R0:W-:Y:S02]  /*0160*/  UTMACCTL.PF [UR6] ;  /* 0x00000000060079b9 */ /* 0x0001e40008040000 */
[----:B0-----:R-:W-:Y:S01]  /*0170*/  NOP ;  /* 0x0000000000007918 */ /* 0x001fe20000000000 */
.L_x_1:
[----:B------:R-:W-:Y:S05]  /*0180*/  BSYNC B0 ;  /* 0x0000000000007941 */ /* 0x000fea0003800000 */
.L_x_0:
[----:B------:R-:W0:Y:S01]  /*0190*/  SHFL.IDX PT, R3, R0, RZ, 0x1f ;  /* 0x00001fff00037589 */ /* 0x000e2200000e0000 */
[----:B------:R-:W-:Y:S01]  /*01a0*/  UISETP.NE.AND UP0, UPT, UR9, 0x3, UPT ;  /* 0x000000030900788c */ /* 0x000fe2000bf05270 */
[----:B------:R-:W-:Y:S01]  /*01b0*/  ISETP.NE.AND P1, PT, RZ, UR5, PT ;  /* 0x00000005ff007c0c */ /* 0x000fe2000bf25270 */
[----:B------:R-:W-:Y:S02]  /*01c0*/  UIADD3 UR16, UR5, -0x1, URZ ;  /* 0xffffffff05107890 */ /* 0x000fe4000fffe03f */
[----:B------:R-:W-:Y:S02]  /*01d0*/  UISETP.EQ.OR UP0, UPT, UR9, URZ, !UP0 ;  /* 0x0000003f0900728c */ /* 0x000fe4000c702670 */
[----:B------:R-:W-:Y:S02]  /*01e0*/  UISETP.GE.U32.AND UP1, UPT, UR16, 0x2, UPT ;  /* 0x000000021000788c */ /* 0x000fe4000bf26070 */
[----:B------:R-:W-:-:S04]  /*01f0*/  UISETP.EQ.AND UP0, UPT, UR5, URZ, UP0 ;  /* 0x0000003f0500728c */ /* 0x000fc80008702270 */
[----:B------:R-:W-:-:S04]  /*0200*/  USEL UR38, URZ, 0x1, !UP0 ;  /* 0x000000013f267887 */ /* 0x000fc8000c000000 */
[----:B------:R-:W-:Y:S01]  /*0210*/  USEL UR38, UR38, 0x2, UP1 ;  /* 0x0000000226267887 */ /* 0x000fe20008800000 */
[----:B0-----:R-:W-:-:S13]  /*0220*/  ISETP.NE.AND P0, PT, R3, RZ, PT ;  /* 0x000000ff0300720c */ /* 0x001fda0003f05270 */
[----:B------:R-:W-:Y:S05]  /*0230*/  @P0 BRA `(.L_x_2) ;  /* 0x0000000000480947 */ /* 0x000fea0003800000 */
[----:B------:R-:W0:Y:S01]  /*0240*/  S2UR UR8, SR_CgaCtaId ;  /* 0x00000000000879c3 */ /* 0x000e220000008800 */
[----:B------:R-:W-:Y:S01]  /*0250*/  UMOV UR4, 0x400 ;  /* 0x0000040000047882 */ /* 0x000fe20000000000 */
[----:B------:R-:W-:Y:S01]  /*0260*/  UMOV UR5, 0x1 ;  /* 0x0000000100057882 */ /* 0x000fe20000000000 */
[----:B------:R-:W-:Y:S01]  /*0270*/  UMOV UR6, 0x4 ;  /* 0x0000000400067882 */ /* 0x000fe20000000000 */
[----:B------:R-:W-:Y:S01]  /*0280*/  ELECT P0, URZ, PT ;  /* 0x00000000003f782f */ /* 0x000fe20003800000 */
[----:B------:R-:W-:-:S04]  /*0290*/  UIADD3 UR6, -UR6, 0x100000, URZ ;  /* 0x0010000006067890 */ /* 0x000fc8000fffe13f */
[----:B------:R-:W-:Y:S02]  /*02a0*/  USHF.L.U32 UR7, UR6, 0xb, URZ ;  /* 0x0000000b06077899 */ /* 0x000fe4000800063f */
[----:B------:R-:W-:Y:S02]  /*02b0*/  USHF.L.U32 UR6, UR6, 0x1, URZ ;  /* 0x0000000106067899 */ /* 0x000fe4000800063f */
[----:B0-----:R-:W-:Y:S02]  /*02c0*/  ULEA UR8, UR8, UR4, 0x18 ;  /* 0x0000000408087291 */ /* 0x001fe4000f8ec03f */
[----:B------:R-:W-:-:S04]  /*02d0*/  UIADD3 UR4, -UR5, 0x100000, URZ ;  /* 0x0010000005047890 */ /* 0x000fc8000fffe13f */
[----:B------:R-:W-:Y:S02]  /*02e0*/  USHF.L.U32 UR5, UR4, 0xb, URZ ;  /* 0x0000000b04057899 */ /* 0x000fe4000800063f */
[----:B------:R-:W-:Y:S01]  /*02f0*/  USHF.L.U32 UR4, UR4, 0x1, URZ ;  /* 0x0000000104047899 */ /* 0x000fe2000800063f */
[----:B------:R-:W0:Y:S11]  /*0300*/  FENCE.VIEW.ASYNC.S ;  /* 0x00000000000073c6 */ /* 0x000e360000000000 */
[----:B0-----:R0:W1:Y:S01]  /*0310*/  SYNCS.EXCH.64 URZ, [UR8], UR4 ;  /* 0x00000004083f75b2 */ /* 0x0010620008000100 */
[----:B------:R0:W2:Y:S01]  /*0320*/  SYNCS.EXCH.64 URZ, [UR8+0x10], UR6 ;  /* 0x00001006083f75b2 */ /* 0x0000a20008000100 */
[----:B------:R0:W3:Y:S01]  /*0330*/  SYNCS.EXCH.64 URZ, [UR8+0x8], UR4 ;  /* 0x00000804083f75b2 */ /* 0x0000e20008000100 */
[----:B------:R0:W4:Y:S01]  /*0340*/  SYNCS.EXCH.64 URZ, [UR8+0x18], UR6 ;  /* 0x00001806083f75b2 */ /* 0x0001220008000100 */
[----:B------:R-:W-:Y:S01]  /*0350*/  NOP ;  /* 0x0000000000007918 */ /* 0x000fe20000000000 */
.L_x_2:
[----:B------:R-:W5:Y:S01]  /*0360*/  S2UR UR13, SR_CTAID.X ;  /* 0x00000000000d79c3 */ /* 0x000f620000002500 */
[----:B------:R-:W-:Y:S01]  /*0370*/  SHF.R.S32.HI R5, RZ, 0x1f, R2 ;  /* 0x0000001fff057819 */ /* 0x000fe20000011402 */
[----:B------:R5:W1:Y:S01]  /*0380*/  SHFL.IDX PT, R6, R0, RZ, 0x1f ;  /* 0x00001fff00067589 */ /* 0x000a6200000e0000 */
[----:B0-----:R-:W-:Y:S01]  /*0390*/  ULDC UR4, c[0x0][0x150] ;  /* 0x0000540000047ab9 */ /* 0x001fe20000000800 */
[----:B------:R-:W-:Y:S02]  /*03a0*/  ELECT P0, URZ, PT ;  /* 0x00000000003f782f */ /* 0x000fe40003800000 */
[----:B------:R-:W-:Y:S01]  /*03b0*/  LEA.HI R5, R5, R2, RZ, 0x7 ;  /* 0x0000000205057211 */ /* 0x000fe200078f38ff */
[----:B------:R-:W-:Y:S01]  /*03c0*/  ULDC UR5, c[0x0][0x154] ;  /* 0x0000550000057ab9 */ /* 0x000fe20000000800 */
[----:B------:R-:W-:Y:S01]  /*03d0*/  ULDC UR8, c[0x0][0x144] ;  /* 0x0000510000087ab9 */ /* 0x000fe20000000800 */
[----:B------:R-:W0:Y:S01]  /*03e0*/  S2UR UR10, SR_CTAID.Y ;  /* 0x00000000000a79c3 */ /* 0x000e220000002600 */
[----:B------:R-:W-:Y:S01]  /*03f0*/  LOP3.LUT R5, R5, 0xffffff80, RZ, 0xc0, !PT ;  /* 0xffffff8005057812 */ /* 0x000fe200078ec0ff */
[----:B------:R-:W-:Y:S01]  /*0400*/  NOP ;  /* 0x0000000000007918 */ /* 0x000fe20000000000 */
[----:B------:R-:W-:Y:S01]  /*0410*/  NOP ;  /* 0x0000000000007918 */ /* 0x000fe20000000000 */
[----:B------:R-:W-:Y:S01]  /*0420*/  ULDC UR11, c[0x0][0x148] ;  /* 0x00005200000b7ab9 */ /* 0x000fe20000000800 */
[----:B------:R-:W-:Y:S01]  /*0430*/  MOV R18, 0x1 ;  /* 0x0000000100127802 */ /* 0x000fe20000000f00 */
[----:B------:R-:W-:-:S05]  /*0440*/  IMAD.IADD R5, R2, 0x1, -R5 ;  /* 0x0000000102057824 */ /* 0x000fca00078e0a05 */
[----:B------:R-:W-:-:S04]  /*0450*/  SHF.R.S32.HI R4, RZ, 0x1f, R5 ;  /* 0x0000001fff047819 */ /* 0x000fc80000011405 */
[----:B------:R-:W-:Y:S02]  /*0460*/  LEA.HI R4, R4, R5, RZ, 0x3 ;  /* 0x0000000504047211 */ /* 0x000fe400078f18ff */
[----:B-----5:R-:W-:Y:S02]  /*0470*/  I2FP.F32.U32 R7, UR13 ;  /* 0x0000000d00077c45 */ /* 0x020fe40008201000 */
[--C-:B------:R-:W-:Y:S02]  /*0480*/  SHF.R.S32.HI R0, RZ, 0x3, R4.reuse ;  /* 0x00000003ff007819 */ /* 0x100fe40000011404 */
[----:B-1----:R-:W-:Y:S01]  /*0490*/  ISETP.NE.OR P0, PT, R6, RZ, !P0 ;  /* 0x000000ff0600720c */ /* 0x002fe20004705670 */
[----:B------:R-:W-:Y:S01]  /*04a0*/  FMUL R8, R7, UR4 ;  /* 0x0000000407087c20 */ /* 0x000fe20008400000 */
[----:B------:R-:W-:Y:S02]  /*04b0*/  SHF.R.S32.HI R7, RZ, 0x1f, R4 ;  /* 0x0000001fff077819 */ /* 0x000fe40000011404 */
[----:B------:R-:W-:-:S02]  /*04c0*/  SHF.R.S32.HI R4, RZ, 0x1f, R3 ;  /* 0x0000001fff047819 */ /* 0x000fc40000011403 */
[----:B------:R-:W-:Y:S01]  /*04d0*/  LEA.HI R7, R7, R0, RZ, 0x2 ;  /* 0x0000000007077211 */ /* 0x000fe200078f10ff */
[----:B------:R-:W1:Y:S01]  /*04e0*/  F2I.U32.TRUNC.NTZ R8, R8 ;  /* 0x0000000800087305 */ /* 0x000e62000020f000 */
[----:B------:R-:W-:Y:S02]  /*04f0*/  LEA.HI R4, R4, R3, RZ, 0x2 ;  /* 0x0000000304047211 */ /* 0x000fe400078f10ff */
[----:B------:R-:W-:Y:S02]  /*0500*/  LOP3.LUT R7, R7, 0xfffffffc, RZ, 0xc0, !PT ;  /* 0xfffffffc07077812 */ /* 0x000fe400078ec0ff */
[----:B------:R-:W-:Y:S01]  /*0510*/  LOP3.LUT R4, R4, 0x3ffffffc, RZ, 0xc0, !PT ;  /* 0x3ffffffc04047812 */ /* 0x000fe200078ec0ff */
[----:B------:R-:W-:Y:S01]  /*0520*/  VOTEU.ALL UP0, P0 ;  /* 0x00000000003f7886 */ /* 0x000fe20000000000 */
[----:B------:R-:W-:Y:S01]  /*0530*/  VOTEU.ALL UP1, P0 ;  /* 0x00000000003f7886 */ /* 0x000fe20000020000 */
[----:B------:R-:W-:Y:S01]  /*0540*/  IMAD.IADD R7, R0, 0x1, -R7 ;  /* 0x0000000100077824 */ /* 0x000fe200078e0a07 */
[----:B0-----:R-:W-:Y:S01]  /*0550*/  I2FP.F32.U32 R0, UR10 ;  /* 0x0000000a00007c45 */ /* 0x001fe20008201000 */
[----:B------:R-:W-:Y:S01]  /*0560*/  IMAD.IADD R4, R3, 0x1, -R4 ;  /* 0x0000000103047824 */ /* 0x000fe200078e0a04 */
[----:B------:R-:W0:Y:S01]  /*0570*/  @!UP0 S2UR UR7, SR_CgaCtaId ;  /* 0x00000000000789c3 */ /* 0x000e220000008800 */
[----:B------:R-:W-:-:S02]  /*0580*/  @!UP0 UMOV UR6, 0x400 ;  /* 0x0000040000068882 */ /* 0x000fc40000000000 */
[----:B------:R-:W-:Y:S01]  /*0590*/  IMAD R4, R4, 0x4, R7 ;  /* 0x0000000404047824 */ /* 0x000fe200078e0207 */
[----:B-1----:R-:W-:Y:S01]  /*05a0*/  R2UR UR4, R8 ;  /* 0x00000000080472ca */ /* 0x002fe200000e0000 */
[----:B------:R-:W-:Y:S02]  /*05b0*/  FMUL R6, R0, UR5 ;  /* 0x0000000500067c20 */ /* 0x000fe40008400000 */
[C---:B------:R-:W-:Y:S01]  /*05c0*/  IMAD.SHL.U32 R19, R4.reuse, 0x4, RZ ;  /* 0x0000000404137824 */ /* 0x040fe200078e00ff */
[----:B------:R-:W-:-:S03]  /*05d0*/  LEA.HI R0, R4, R4, RZ, 0x1 ;  /* 0x0000000404007211 */ /* 0x000fc600078f08ff */
[----:B------:R-:W1:Y:S01]  /*05e0*/  F2I.U32.TRUNC.NTZ R6, R6 ;  /* 0x0000000600067305 */ /* 0x000e62000020f000 */
[----:B------:R-:W-:Y:S02]  /*05f0*/  LOP3.LUT R3, R0, 0xfffffffe, RZ, 0xc0, !PT ;  /* 0xfffffffe00037812 */ /* 0x000fe400078ec0ff */
[----:B------:R-:W-:-:S03]  /*0600*/  LOP3.LUT R19, R4, 0xc, R19, 0x78, !PT ;  /* 0x0000000c04137812 */ /* 0x000fc600078e7813 */
[----:B------:R-:W-:Y:S01]  /*0610*/  UIADD3 UR4, -UR4, URZ, URZ ;  /* 0x0000003f04047290 */ /* 0x000fe2000fffe13f */
[----:B------:R-:W-:-:S03]  /*0620*/  IMAD.IADD R3, R4, 0x1, -R3 ;  /* 0x0000000104037824 */ /* 0x000fc600078e0a03 */
[----:B------:R-:W-:-:S03]  /*0630*/  UIMAD UR8, UR8, UR4, UR13 ;  /* 0x00000004080872a4 */ /* 0x000fc6000f8e020d */
[----:B------:R-:W-:Y:S01]  /*0640*/  UMOV UR4, 0x20 ;  /* 0x0000002000047882 */ /* 0x000fe20000000000 */
[----:B0-----:R-:W-:Y:S01]  /*0650*/  @!UP0 ULEA UR6, UR7, UR6, 0x18 ;  /* 0x0000000607068291 */ /* 0x001fe2000f8ec03f */
[----:B-1----:R-:W-:Y:S01]  /*0660*/  R2UR UR12, R6 ;  /* 0x00000000060c72ca */ /* 0x002fe200000e0000 */
[----:B------:R-:W-:-:S04]  /*0670*/  @!UP0 UIADD3 UR4, -UR4, 0x100000, URZ ;  /* 0x0010000004048890 */ /* 0x000fc8000fffe13f */
[----:B------:R-:W-:Y:S02]  /*0680*/  @!UP0 USHF.L.U32 UR5, UR4, 0xb, URZ ;  /* 0x0000000b04058899 */ /* 0x000fe4000800063f */
[----:B------:R-:W-:Y:S01]  /*0690*/  @!UP0 USHF.L.U32 UR4, UR4, 0x1, URZ ;  /* 0x0000000104048899 */ /* 0x000fe2000800063f */
[----:B------:R-:W-:Y:S01]  /*06a0*/  ISETP.NE.AND P3, PT, R3, UR8, PT ;  /* 0x0000000803007c0c */ /* 0x000fe2000bf65270 */
[----:B------:R-:W-:Y:S01]  /*06b0*/  VOTEU.ALL UP0, P0 ;  /* 0x00000000003f7886 */ /* 0x000fe20000000000 */
[----:B------:R-:W0:Y:S01]  /*06c0*/  LDC R3, c[0x0][0x140] ;  /* 0x00005000ff037b82 */ /* 0x000e220000000800 */
[----:B------:R-:W-:-:S04]  /*06d0*/  LOP3.LUT P0, RZ, R5, 0x7, RZ, 0xc0, !PT ;  /* 0x0000000705ff7812 */ /* 0x000fc8000780c0ff */
[C---:B------:R-:W-:Y:S01]  /*06e0*/  ISETP.LT.U32.AND P0, PT, R19.reuse, 0x2, !P0 ;  /* 0x000000021300780c */ /* 0x040fe20004701070 */
[----:B------:R-:W-:Y:S01]  /*06f0*/  UIADD3 UR12, -UR12, URZ, URZ ;  /* 0x0000003f0c0c7290 */ /* 0x000fe2000fffe13f */
[----:B------:R-:W1:Y:S02]  /*0700*/  FENCE.VIEW.ASYNC.S ;  /* 0x00000000000073c6 */ /* 0x000e640000000000 */
[----:B-1----:R-:W1:Y:S02]  /*0710*/  @!UP0 SYNCS.EXCH.64 URZ, [UR6+0x30], UR4 ;  /* 0x00003004063f85b2 */ /* 0x002e640008000100 */
[----:B------:R-:W-:-:S04]  /*0720*/  @P3 LEA.HI R0, R19, R19, RZ, 0x1 ;  /* 0x0000001313003211 */ /* 0x000fc800078f08ff */
[----:B------:R-:W-:Y:S02]  /*0730*/  @P3 SHF.R.S32.HI R0, RZ, 0x1, R0 ;  /* 0x00000001ff003819 */ /* 0x000fe40000011400 */
[----:B0-----:R-:W-:Y:S01]  /*0740*/  ISETP.EQ.U32.AND P2, PT, R3, 0x1, PT ;  /* 0x000000010300780c */ /* 0x001fe20003f42070 */
[----:B------:R0:W1:Y:S01]  /*0750*/  @!UP1 SYNCS.EXCH.64 URZ, [UR6+0x38], UR4 ;  /* 0x00003804063f95b2 */ /* 0x0000620008000100 */
[----:B------:R-:W-:Y:S01]  /*0760*/  SEL R3, RZ, 0x1, !P0 ;  /* 0x00000001ff037807 */ /* 0x000fe20004000000 */
[----:B------:R-:W-:Y:S01]  /*0770*/  NOP ;  /* 0x0000000000007918 */ /* 0x000fe20000000000 */
[----:B0-----:R-:W-:-:S06]  /*0780*/  UIMAD UR4, UR11, UR12, UR10 ;  /* 0x0000000c0b0472a4 */ /* 0x001fcc000f8e020a */
[----:B------:R-:W-:-:S04]  /*0790*/  @P3 ISETP.NE.AND P4, PT, R0, UR4, PT ;  /* 0x0000000400003c0c */ /* 0x000fc8000bf85270 */
[----:B------:R-:W-:-:S04]  /*07a0*/  @P3 SEL R18, RZ, 0x1, P4 ;  /* 0x00000001ff123807 */ /* 0x000fc80002000000 */
[----:B------:R-:W-:Y:S01]  /*07b0*/  LOP3.LUT R18, R18, R3, RZ, 0xc0, !PT ;  /* 0x0000000312127212 */ /* 0x000fe200078ec0ff */
[----:B------:R-:W-:Y:S06]  /*07c0*/  @!P2 BRA `(.L_x_3) ;  /* 0x000000000008a947 */ /* 0x000fec0003800000 */
[----:B-1234-:R-:W-:Y:S01]  /*07d0*/  UCGABAR_ARV ;  /* 0x00000000000079c7 */ /* 0x01efe20008000000 */
[----:B------:R-:W-:Y:S05]  /*07e0*/  BRA `(.L_x_4) ;  /* 0x0000000000047947 */ /* 0x000fea0003800000 */
.L_x_3:
[----:B-1234-:R-:W-:Y:S01]  /*07f0*/  NOP ;  /* 0x0000000000007918 */ /* 0x01efe20000000000 */
.L_x_4:
[----:B------:R-:W-:Y:S01]  /*0800*/  ULDC UR4, c[0x0][0x65c] ;  /* 0x0001970000047ab9 */ /* 0x000fe20000000800 */
[----:B------:R-:W-:Y:S01]  /*0810*/  UMOV UR5, URZ ;  /* 0x0000003f00057c82 */ /* 0x000fe20008000000 */
[----:B------:R-:W-:-:S03]  /*0820*/  UISETP.NE.AND UP0, UPT, UR4, 0x1, UPT ;  /* 0x000000010400788c */ /* 0x000fc6000bf05270 */
[----:B------:R-:W-:Y:S01]  /*0830*/  UMOV UR4, UR13 ;  /* 0x0000000d00047c82 */ /* 0x000fe20008000000 */
[----:B------:R-:W-:Y:S02]  /*0840*/  UP2UR UR39, UPR, URZ, 0x1 ;  /* 0x000000013f277883 */ /* 0x000fe40008000000 */
[----:B------:R-:W-:Y:S02]  /*0850*/  PLOP3.LUT P3, PT, PT, PT, UP0, 0x80, 0x0 ;  /* 0x000000000000781c */ /* 0x000fe40003f6f008 */
[----:B------:R-:W-:Y:S02]  /*0860*/  PLOP3.LUT P4, PT, PT, PT, UP0, 0x80, 0x0 ;  /* 0x000000000000781c */ /* 0x000fe40003f8f008 */
[----:B------:R-:W-:Y:S01]  /*0870*/  PLOP3.LUT P5, PT, PT, PT, UP0, 0x80, 0x0 ;  /* 0x000000000000781c */ /* 0x000fe20003faf008 */
[----:B------:R-:W-:Y:S01]  /*0880*/  @UP0 ULDC UR14, c[0x0][0x10] ;  /* 0x00000400000e0ab9 */ /* 0x000fe20000000800 */
[----:B------:R-:W-:Y:S01]  /*0890*/  @UP0 UMOV UR6, UR10 ;  /* 0x0000000a00060c82 */ /* 0x000fe20008000000 */
[----:B------:R-:W-:Y:S01]  /*08a0*/  @UP0 UMOV UR7, URZ ;  /* 0x0000003f00070c82 */ /* 0x000fe20008000000 */
[----:B------:R-:W-:Y:S01]  /*08b0*/  PLOP3.LUT P0, PT, PT, PT, UP0, 0x80, 0x0 ;  /* 0x000000000000781c */ /* 0x000fe20003f0f008 */
[----:B------:R-:W-:-:S03]  /*08c0*/  @UP0 UIMAD.WIDE.U32 UR14, UR13, UR14, UR6 ;  /* 0x0000000e0d0e02a5 */ /* 0x000fc6000f8e0006 */
[----:B------:R-:W-:Y:S01]  /*08d0*/  @!UP0 ULDC UR7, c[0x0][0xc] ;  /* 0x0000030000078ab9 */ /* 0x000fe20000000800 */
[----:B------:R-:W-:Y:S01]  /*08e0*/  @UP0 UMOV UR6, URZ ;  /* 0x0000003f00060c82 */ /* 0x000fe20008000000 */
[----:B------:R-:W-:Y:S01]  /*08f0*/  @!UP0 UIMAD.WIDE.U32 UR4, UR10, UR7, UR4 ;  /* 0x000000070a0482a5 */ /* 0x000fe2000f8e0004 */
[----:B------:R-:W-:Y:S01]  /*0900*/  IMAD.U32 R17, RZ, RZ, UR15 ;  /* 0x0000000fff117e24 */ /* 0x000fe2000f8e00ff */
[----:B------:R-:W-:Y:S01]  /*0910*/  @UP0 UIADD3 UR6, UR15, UR6, URZ ;  /* 0x000000060f060290 */ /* 0x000fe2000fffe03f */
[----:B------:R-:W-:-:S03]  /*0920*/  IMAD.U32 R16, RZ, RZ, UR14 ;  /* 0x0000000eff107e24 */ /* 0x000fc6000f8e00ff */
[----:B------:R-:W-:Y:S01]  /*0930*/  MOV R7, UR5 ;  /* 0x0000000500077c02 */ /* 0x000fe20008000f00 */
[----:B------:R-:W-:Y:S02]  /*0940*/  IMAD.U32 R4, RZ, RZ, UR4 ;  /* 0x00000004ff047e24 */ /* 0x000fe4000f8e00ff */
[----:B------:R-:W-:Y:S02]  /*0950*/  @P3 IMAD.U32 R17, RZ, RZ, UR6 ;  /* 0x00000006ff113e24 */ /* 0x000fe4000f8e00ff */
[----:B------:R-:W-:Y:S02]  /*0960*/  IMAD.U32 R5, RZ, RZ, UR5 ;  /* 0x00000005ff057e24 */ /* 0x000fe4000f8e00ff */
[----:B------:R-:W-:Y:S02]  /*0970*/  IMAD.U32 R6, RZ, RZ, UR4 ;  /* 0x00000004ff067e24 */ /* 0x000fe4000f8e00ff */
[----:B------:R-:W-:Y:S02]  /*0980*/  @!P4 IMAD.MOV.U32 R16, RZ, RZ, R4 ;  /* 0x000000ffff10c224 */ /* 0x000fe400078e0004 */
[----:B------:R-:W-:Y:S01]  /*0990*/  @!P5 IMAD.MOV.U32 R17, RZ, RZ, R7 ;  /* 0x000000ffff11d224 */ /* 0x000fe200078e0007 */
[----:B------:R-:W-:Y:S06]  /*09a0*/  @!P2 BRA `(.L_x_5) ;  /* 0x00000000000ca947 */ /* 0x000fec0003800000 */
[----:B------:R-:W-:Y:S01]  /*09b0*/  UCGABAR_WAIT ;  /* 0x0000000000007dc7 */ /* 0x000fe20008000000 */
[----:B------:R-:W-:Y:S01]  /*09c0*/  CCTL.IVALL ;  /* 0x00000000ff00798f */ /* 0x000fe20002000000 */
[----:B------:R-:W-:Y:S05]  /*09d0*/  BRA `(.L_x_6) ;  /* 0x0000000000047947 */ /* 0x000fea0003800000 */
.L_x_5:
[----:B------:R-:W-:Y:S06]  /*09e0*/  BAR.SYNC.DEFER_BLOCKING 0x0 ;  /* 0x0000000000007b1d */ /* 0x000fec0000010000 */
.L_x_6:
[----:B------:R-:W-:Y:S05]  /*09f0*/  @!P1 BRA `(.L_x_7) ;  /* 0x000000f400609947 */ /* 0x000fea0003800000 */
[----:B------:R-:W-:-:S06]  /*0a00*/  UISETP.GT.U32.AND UP0, UPT, UR16, 0x1, UPT ;  /* 0x000000011000788c */ /* 0x000fcc000bf04070 */
[----:B------:R-:W-:-:S13]  /*0a10*/  PLOP3.LUT P0, PT, PT, PT, UP0, 0x80, 0x0 ;  /* 0x000000000000781c */ /* 0x000fda0003f0f008 */
[----:B------:R-:W-:Y:S05]  /*0a20*/  @P0 EXIT ;  /* 0x000000000000094d */ /* 0x000fea0003800000 */
[----:B------:R-:W-:Y:S01]  /*0a30*/  ULDC.64 UR4, c[0x0][0x650] ;  /* 0x0001940000047ab9 */ /* 0x000fe20000000a00 */
[----:B------:R-:W-:Y:S01]  /*0a40*/  UMOV UR40, 0xffffffff ;  /* 0xffffffff00287882 */ /* 0x000fe20000000000 */
[----:B------:R-:W-:Y:S01]  /*0a50*/  ISETP.GE.U32.AND P0, PT, R16, UR4, PT ;  /* 0x0000000410007c0c */ /* 0x000fe2000bf06070 */
[----:B------:R-:W-:Y:S01]  /*0a60*/  UMOV UR41, 0xffffffff ;  /* 0xffffffff00297882 */ /* 0x000fe20000000000 */
[----:B------:R-:W-:Y:S01]  /*0a70*/  UMOV UR42, 0xffffffff ;  /* 0xffffffff002a7882 */ /* 0x000fe20000000000 */
[----:B------:R-:W-:Y:S02]  /*0a80*/  PRMT R0, RZ, 0x7610, R0 ;  /* 0x00007610ff007816 */ /* 0x000fe40000000000 */
[----:B------:R-:W-:-:S13]  /*0a90*/  ISETP.GE.U32.AND.EX P0, PT, R17, UR5, PT, P0 ;  /* 0x0000000511007c0c */ /* 0x000fda000bf06100 */
[----:B------:R-:W-:Y:S05]  /*0aa0*/  @P0 BRA `(.L_x_8) ;  /* 0x0000000400480947 */ /* 0x000fea0003800000 */
[----:B------:R-:W-:Y:S01]  /*0ab0*/  ULDC.64 UR16, c[0x0][0x628] ;  /* 0x00018a0000107ab9 */ /* 0x000fe20000000a00 */
[C---:B------:R-:W-:Y:S01]  /*0ac0*/  R2UR UR19, R16.reuse ;  /* 0x00000000101372ca */ /* 0x040fe200000e0000 */
[----:B------:R-:W-:Y:S01]  /*0ad0*/  ULDC UR18, c[0x0][0x630] ;  /* 0x00018c0000127ab9 */ /* 0x000fe20000000800 */
[----:B------:R-:W-:Y:S02]  /*0ae0*/  ISETP.NE.U32.AND P0, PT, RZ, UR16, PT ;  /* 0x00000010ff007c0c */ /* 0x000fe4000bf05070 */
[----:B------:R-:W-:Y:S02]  /*0af0*/  R2UR UR4, R16 ;  /* 0x00000000100472ca */ /* 0x000fe400000e0000 */
[----:B------:R-:W-:Y:S02]  /*0b00*/  ISETP.NE.AND.EX P0, PT, RZ, UR17, PT, P0 ;  /* 0x00000011ff007c0c */ /* 0x000fe4000bf05300 */
[----:B------:R-:W-:-:S11]  /*0b10*/  R2UR UR5, R17 ;  /* 0x00000000110572ca */ /* 0x000fd600000e0000 */
[----:B------:R-:W-:Y:S05]  /*0b20*/  @!P0 BRA `(.L_x_9) ;  /* 0x0000000000308947 */ /* 0x000fea0003800000 */
[----:B------:R-:W-:Y:S01]  /*0b30*/  R2UR UR4, R16 ;  /* 0x00000000100472ca */ /* 0x000fe200000e0000 */
[----:B------:R-:W-:Y:S01]  /*0b40*/  ULDC UR9, c[0x0][0x634] ;  /* 0x00018d0000097ab9 */ /* 0x000fe20000000800 */
[----:B------:R-:W-:-:S11]  /*0b50*/  R2UR UR13, R17 ;  /* 0x00000000110d72ca */ /* 0x000fd600000e0000 */
[----:B------:R-:W-:-:S04]  /*0b60*/  UIADD3 UR9, UP0, UR4, UR9, URZ ;  /* 0x0000000904097290 */ /* 0x000fc8000ff1e03f */
[----:B------:R-:W-:-:S04]  /*0b70*/  UIADD3.X UR13, URZ, UR13, URZ, UP0, !UPT ;  /* 0x0000000d3f0d7290 */ /* 0x000fc800087fe43f */
[----:B------:R-:W-:-:S04]  /*0b80*/  UIMAD.WIDE.U32 UR4, UR13, UR16, URZ ;  /* 0x000000100d0472a5 */ /* 0x000fc8000f8e003f */
[----:B------:R-:W-:Y:S02]  /*0b90*/  UIMAD.WIDE.U32 UR6, UP0, UR9, UR17, UR4 ;  /* 0x00000011090672a5 */ /* 0x000fe4000f800004 */
[----:B------:R-:W-:Y:S02]  /*0ba0*/  UIMAD.WIDE.U32 UR4, UR9, UR16, URZ ;  /* 0x00000010090472a5 */ /* 0x000fe4000f8e003f */
[----:B------:R-:W-:Y:S02]  /*0bb0*/  UIADD3.X UR15, URZ, URZ, URZ, UP0, !UPT ;  /* 0x0000003f3f0f7290 */ /* 0x000fe400087fe43f */
[----:B------:R-:W-:Y:S01]  /*0bc0*/  UIADD3 URZ, UP0, UR5, UR6, URZ ;  /* 0x00000006053f7290 */ /* 0x000fe2000ff1e03f */
[----:B------:R-:W-:-:S03]  /*0bd0*/  UMOV UR14, UR7 ;  /* 0x00000007000e7c82 */ /* 0x000fc60008000000 */
[----:B------:R-:W-:-:S12]  /*0be0*/  UIMAD.WIDE.U32.X UR4, UR13, UR17, UR14, UP0 ;  /* 0x000000110d0472a5 */ /* 0x000fd800080e040e */
.L_x_9:
[----:B------:R-:W-:Y:S01]  /*0bf0*/  USHF.R.U64 UR42, UR4, UR18, UR5 ;  /* 0x00000012042a7299 */ /* 0x000fe20008001205 */
[----:B------:R-:W-:Y:S01]  /*0c00*/  R2UR UR7, R17 ;  /* 0x00000000110772ca */ /* 0x000fe200000e0000 */
[----:B------:R-:W-:Y:S02]  /*0c10*/  USHF.R.U32.HI UR4, URZ, UR18, UR5 ;  /* 0x000000123f047299 */ /* 0x000fe40008011605 */
[----:B------:R-:W-:Y:S01]  /*0c20*/  UIADD3 UR5, UP0, URZ, -UR42, URZ ;  /* 0x8000002a3f057290 */ /* 0x000fe2000ff1e03f */
[----:B------:R-:W-:Y:S01]  /*0c30*/  ULDC.64 UR14, c[0x0][0x620] ;  /* 0x00018800000e7ab9 */ /* 0x000fe20000000a00 */
[----:B------:R-:W-:Y:S02]  /*0c40*/  UMOV UR6, UR19 ;  /* 0x0000001300067c82 */ /* 0x000fe40008000000 */
[----:B------:R-:W-:Y:S01]  /*0c50*/  UIADD3.X UR4, URZ, ~UR4, URZ, UP0, !UPT ;  /* 0x800000043f047290 */ /* 0x000fe200087fe43f */
[----:B------:R-:W-:Y:S01]  /*0c60*/  ULDC UR9, c[0x0][0x618] ;  /* 0x0001860000097ab9 */ /* 0x000fe20000000800 */
[----:B------:R-:W-:-:S02]  /*0c70*/  UIMAD UR12, UR11, UR12, UR10 ;  /* 0x0000000c0b0c72a4 */ /* 0x000fc4000f8e020a */
[----:B------:R-:W-:Y:S02]  /*0c80*/  UIMAD UR4, UR4, UR14, URZ ;  /* 0x0000000e040472a4 */ /* 0x000fe4000f8e023f */
[----:B------:R-:W-:Y:S02]  /*0c90*/  UIMAD.WIDE.U32 UR6, UR5, UR14, UR6 ;  /* 0x0000000e050672a5 */ /* 0x000fe4000f8e0006 */
[----:B------:R-:W-:Y:S01]  /*0ca0*/  UIMAD UR4, UR5, UR15, UR4 ;  /* 0x0000000f050472a4 */ /* 0x000fe2000f8e0204 */
[----:B------:R-:W-:Y:S01]  /*0cb0*/  ULDC UR10, c[0x0][0x608] ;  /* 0x00018200000a7ab9 */ /* 0x000fe20000000800 */
[----:B------:R-:W-:Y:S02]  /*0cc0*/  ULDC UR18, c[0x0][0x658] ;  /* 0x0001960000127ab9 */ /* 0x000fe40000000800 */
[----:B------:R-:W-:Y:S01]  /*0cd0*/  UIADD3 UR7, UR7, UR4, URZ ;  /* 0x0000000407077290 */ /* 0x000fe2000fffe03f */
[----:B------:R-:W-:Y:S02]  /*0ce0*/  UMOV UR11, 0xffffffff ;  /* 0xffffffff000b7882 */ /* 0x000fe40000000000 */
[----:B------:R-:W-:Y:S01]  /*0cf0*/  ULDC.64 UR4, c[0x0][0x640] ;  /* 0x0001900000047ab9 */ /* 0x000fe20000000a00 */
[----:B------:R-:W-:Y:S01]  /*0d00*/  USHF.R.U64 UR16, UR6, UR9, UR7 ;  /* 0x0000000906107299 */ /* 0x000fe20008001207 */
[----:B------:R-:W-:Y:S01]  /*0d10*/  ISETP.NE.U32.AND P0, PT, RZ, UR4, PT ;  /* 0x00000004ff007c0c */ /* 0x000fe2000bf05070 */
[----:B------:R-:W-:-:S02]  /*0d20*/  USHF.R.U32.HI UR7, URZ, UR9, UR7 ;  /* 0x000000093f077299 */ /* 0x000fc40008011607 */
[----:B------:R-:W-:Y:S01]  /*0d30*/  USHF.L.U32 UR6, UR11, UR18, URZ ;  /* 0x000000120b067299 */ /* 0x000fe2000800063f */
[----:B------:R-:W-:Y:S01]  /*0d40*/  ISETP.NE.AND.EX P0, PT, RZ, UR5, PT, P0 ;  /* 0x00000005ff007c0c */ /* 0x000fe2000bf05300 */
[----:B------:R-:W-:Y:S02]  /*0d50*/  USHF.R.U64 UR22, UR16, UR10, UR7 ;  /* 0x0000000a10167299 */ /* 0x000fe40008001207 */
[----:B------:R-:W-:Y:S02]  /*0d60*/  USHF.R.U32.HI UR7, URZ, UR10, UR7 ;  /* 0x0000000a3f077299 */ /* 0x000fe40008011607 */
[----:B------:R-:W-:Y:S02]  /*0d70*/  UISETP.NE.AND UP1, UPT, UR39, URZ, UPT ;  /* 0x0000003f2700728c */ /* 0x000fe4000bf25270 */
[----:B------:R-:W-:Y:S01]  /*0d80*/  USHF.R.U64 UR23, UR22, UR18, UR7 ;  /* 0x0000001216177299 */ /* 0x000fe20008001207 */
[----:B------:R-:W-:Y:S01]  /*0d90*/  ULDC UR17, c[0x0][0x600] ;  /* 0x0001800000117ab9 */ /* 0x000fe20000000800 */
[----:B------:R-:W-:-:S02]  /*0da0*/  ULOP3.LUT UR13, URZ, UR6, URZ, 0x33, !UPT ;  /* 0x000000063f0d7292 */ /* 0x000fc4000f8e333f */
[----:B------:R-:W-:Y:S02]  /*0db0*/  UIADD3 UR15, UR17, -0x1, URZ ;  /* 0xffffffff110f7890 */ /* 0x000fe4000fffe03f */
[----:B------:R-:W-:Y:S02]  /*0dc0*/  USEL UR12, UR8, UR12, !UP1 ;  /* 0x0000000c080c7287 */ /* 0x000fe4000c800000 */
[----:B------:R-:W-:Y:S01]  /*0dd0*/  USHF.R.U32.HI UR7, URZ, UR18, UR7 ;  /* 0x000000123f077299 */ /* 0x000fe20008011607 */
[----:B------:R-:W-:Y:S01]  /*0de0*/  ULDC UR19, c[0x0][0x648] ;  /* 0x0001920000137ab9 */ /* 0x000fe20000000800 */
[----:B------:R-:W-:Y:S01]  /*0df0*/  ULDC UR20, c[0x0][0x638] ;  /* 0x00018e0000147ab9 */ /* 0x000fe20000000800 */
[----:B------:R-:W-:Y:S01]  /*0e00*/  UMOV UR21, 0x1 ;  /* 0x0000000100157882 */ /* 0x000fe20000000000 */
[----:B------:R-:W-:Y:S01]  /*0e10*/  UMOV UR6, UR23 ;  /* 0x0000001700067c82 */ /* 0x000fe20008000000 */
[----:B------:R-:W-:Y:S07]  /*0e20*/  @!P0 BRA `(.L_x_10) ;  /* 0x0000000000308947 */ /* 0x000fee0003800000 */
[----:B------:R-:W-:Y:S02]  /*0e30*/  ULDC UR10, c[0x0][0x64c] ;  /* 0x00019300000a7ab9 */ /* 0x000fe40000000800 */
        /* <DEDUP_REMOVED lines=8> */
[----:B------:R-:W-:-:S07]  /*0ec0*/  UIMAD.WIDE.U32.X UR4, UR14, UR5, UR10, UP0 ;  /* 0x000000050e0472a5 */ /* 0x000fce00080e040a */
[----:B------:R-:W-:Y:S01]  /*0ed0*/  UMOV UR6, UR4 ;  /* 0x0000000400067c82 */ /* 0x000fe20008000000 */
[----:B------:R-:W-:-:S05]  /*0ee0*/  UMOV UR7, UR5 ;  /* 0x0000000500077c82 */ /* 0x000fca0008000000 */
.L_x_10:
[----:B------:R-:W-:Y:S01]  /*0ef0*/  USHF.R.U64 UR5, UR6, UR19, UR7 ;  /* 0x0000001306057299 */ /* 0x000fe20008001207 */
[----:B------:R-:W-:Y:S01]  /*0f00*/  IMAD.MOV.U32 R0, RZ, RZ, 0x1 ;  /* 0x00000001ff007424 */ /* 0x000fe200078e00ff */
[----:B------:R-:W-:Y:S02]  /*0f10*/  USHF.L.U32 UR4, UR21, UR18, URZ ;  /* 0x0000001215047299 */ /* 0x000fe4000800063f */
[----:B------:R-:W-:Y:S02]  /*0f20*/  ULOP3.LUT UR13, UR22, UR13, URZ, 0xc0, !UPT ;  /* 0x0000000d160d7292 */ /* 0x000fe4000f8ec03f */
[----:B------:R-:W-:Y:S02]  /*0f30*/  UIADD3 UR6, -UR5, URZ, URZ ;  /* 0x0000003f05067290 */ /* 0x000fe4000fffe13f */
[----:B------:R-:W-:Y:S02]  /*0f40*/  UIMAD UR13, UR4, UR5, UR13 ;  /* 0x00000005040d72a4 */ /* 0x000fe4000f8e020d */
[----:B------:R-:W-:-:S02]  /*0f50*/  ULOP3.LUT UR15, UR16, UR15, URZ, 0xc0, !UPT ;  /* 0x0000000f100f7292 */ /* 0x000fc4000f8ec03f */
[----:B------:R-:W-:Y:S01]  /*0f60*/  UIMAD UR4, UR6, UR20, UR23 ;  /* 0x00000014060472a4 */ /* 0x000fe2000f8e0217 */
[----:B------:R-:W-:Y:S01]  /*0f70*/  ULDC UR5, c[0x0][0x610] ;  /* 0x0001840000057ab9 */ /* 0x000fe20000000800 */
[----:B------:R-:W-:Y:S02]  /*0f80*/  UISETP.NE.AND UP0, UPT, UR39, URZ, UPT ;  /* 0x0000003f2700728c */ /* 0x000fe4000bf05270 */
[----:B------:R-:W-:Y:S02]  /*0f90*/  UIMAD UR12, UR13, UR5, UR12 ;  /* 0x000000050d0c72a4 */ /* 0x000fe4000f8e020c */
[----:B------:R-:W-:-:S04]  /*0fa0*/  UIMAD UR4, UR4, UR17, UR15 ;  /* 0x00000011040472a4 */ /* 0x000fc8000f8e020f */
[----:B------:R-:W-:Y:S02]  /*0fb0*/  USEL UR41, UR4, UR12, !UP0 ;  /* 0x0000000c04297287 */ /* 0x000fe4000c000000 */
[----:B------:R-:W-:-:S12]  /*0fc0*/  USEL UR40, UR12, UR4, !UP0 ;  /* 0x000000040c287287 */ /* 0x000fd8000c000000 */
.L_x_8:
[----:B------:R-:W-:-:S08]  /*0fd0*/  NOP ;  /* 0x0000000000007918 */ /* 0x000fd00000000000 */
[----:B------:R-:W0:Y:S02]  /*0fe0*/  USETMAXREG.TRY_ALLOC.CTAPOOL UP0, 0xe8 ;  /* 0x000000e8000079c8 */ /* 0x000e240008000600 */
[----:B0-----:R-:W-:-:S13]  /*0ff0*/  PLOP3.LUT P0, PT, PT, PT, UP0, 0x80, 0x0 ;  /* 0x000000000000781c */ /* 0x001fda0003f0f008 */
[----:B------:R-:W-:Y:S05]  /*1000*/  @!P0 BRA `(.L_x_8) ;  /* 0xfffffffc00f08947 */ /* 0x000fea000383ffff */
[----:B------:R-:W-:Y:S01]  /*1010*/  ULDC.64 UR4, c[0x0][0x598] ;  /* 0x0001660000047ab9 */ /* 0x000fe20000000a00 */
[----:B------:R-:W-:Y:S01]  /*1020*/  ULDC.64 UR44, c[0x0][0x208] ;  /* 0x00008200002c7ab9 */ /* 0x000fe20000000a00 */
[----:B------:R-:W-:-:S04]  /*1030*/  ISETP.NE.U32.AND P0, PT, RZ, UR4, PT ;  /* 0x00000004ff007c0c */ /* 0x000fc8000bf05070 */
[----:B------:R-:W-:-:S13]  /*1040*/  ISETP.NE.AND.EX P0, PT, RZ, UR5, PT, P0 ;  /* 0x00000005ff007c0c */ /* 0x000fda000bf05300 */
[----:B------:R-:W-:Y:S05]  /*1050*/  @!P0 BRA `(.L_x_11) ;  /* 0x00000000001c8947 */ /* 0x000fea0003800000 */
[----:B------:R-:W0:Y:S02]  /*1060*/  LDC.64 R4, c[0x0][0x598] ;  /* 0x00016600ff047b82 */ /* 0x000e240000000a00 */
[----:B0-----:R-:W2:Y:S02]  /*1070*/  LDG.E.64 R4, desc[UR44][R4.64] ;  /* 0x0000002c04047981 */ /* 0x001ea4000c1e1b00 */
[----:B--2---:R-:W-:-:S04]  /*1080*/  ISETP.NE.U32.AND P0, PT, R4, RZ, PT ;  /* 0x000000ff0400720c */ /* 0x004fc80003f05070 */
[----:B------:R-:W-:-:S13]  /*1090*/  ISETP.NE.AND.EX P0, PT, R5, RZ, PT, P0 ;  /* 0x000000ff0500720c */ /* 0x000fda0003f05300 */
[----:B------:R-:W-:Y:S05]  /*10a0*/  @!P0 BRA `(.L_x_11) ;  /* 0x0000000000088947 */ /* 0x000fea0003800000 */
[----:B------:R0:W5:Y:S01]  /*10b0*/  LD.E R22, desc[UR44][R4.64] ;  /* 0x0000002c04167980 */ /* 0x000162000c101900 */
[----:B------:R-:W-:Y:S05]  /*10c0*/  BRA `(.L_x_12) ;  /* 0x0000000000247947 */ /* 0x000fea0003800000 */
.L_x_11:
[----:B------:R-:W-:Y:S02]  /*10d0*/  ULDC.64 UR4, c[0x0][0x588] ;  /* 0x0001620000047ab9 */ /* 0x000fe40000000a00 */
[----:B------:R-:W-:-:S04]  /*10e0*/  ISETP.NE.U32.AND P0, PT, RZ, UR4, PT ;  /* 0x00000004ff007c0c */ /* 0x000fc8000bf05070 */
[----:B------:R-:W-:-:S13]  /*10f0*/  ISETP.NE.AND.EX P0, PT, RZ, UR5, PT, P0 ;  /* 0x00000005ff007c0c */ /* 0x000fda000bf05300 */
[----:B------:R-:W-:Y:S05]  /*1100*/  @!P0 BRA `(.L_x_13) ;  /* 0x00000000000c8947 */ /* 0x000fea0003800000 */
[----:B------:R-:W0:Y:S02]  /*1110*/  LDC.64 R22, c[0x0][0x588] ;  /* 0x00016200ff167b82 */ /* 0x000e240000000a00 */
[----:B0-----:R1:W5:Y:S01]  /*1120*/  LDG.E R22, desc[UR44][R22.64] ;  /* 0x0000002c16167981 */ /* 0x001362000c1e1900 */
[----:B------:R-:W-:Y:S05]  /*1130*/  BRA `(.L_x_12) ;  /* 0x0000000000087947 */ /* 0x000fea0003800000 */
.L_x_13:
[----:B------:R-:W-:Y:S02]  /*1140*/  ULDC UR4, c[0x0][0x580] ;  /* 0x0001600000047ab9 */ /* 0x000fe40000000800 */
[----:B------:R-:W-:-:S07]  /*1150*/  IMAD.U32 R22, RZ, RZ, UR4 ;  /* 0x00000004ff167e24 */ /* 0x000fce000f8e00ff */
.L_x_12:
[----:B------:R-:W-:Y:S02]  /*1160*/  ULDC.64 UR4, c[0x0][0x5a0] ;  /* 0x0001680000047ab9 */ /* 0x000fe40000000a00 */
[----:B------:R-:W-:-:S04]  /*1170*/  ISETP.NE.U32.AND P0, PT, RZ, UR4, PT ;  /* 0x00000004ff007c0c */ /* 0x000fc8000bf05070 */
[----:B------:R-:W-:-:S13]  /*1180*/  ISETP.NE.AND.EX P0, PT, RZ, UR5, PT, P0 ;  /* 0x00000005ff007c0c */ /* 0x000fda000bf05300 */
[----:B------:R-:W-:Y:S05]  /*1190*/  @!P0 BRA `(.L_x_14) ;  /* 0x00000000001c8947 */ /* 0x000fea0003800000 */
[----:B0-----:R-:W0:Y:S02]  /*11a0*/  LDC.64 R4, c[0x0][0x5a0] ;  /* 0x00016800ff047b82 */ /* 0x001e240000000a00 */
[----:B0-----:R-:W2:Y:S02]  /*11b0*/  LDG.E.64 R4, desc[UR44][R4.64] ;  /* 0x0000002c04047981 */ /* 0x001ea4000c1e1b00 */
[----:B--2---:R-:W-:-:S04]  /*11c0*/  ISETP.NE.U32.AND P0, PT, R4, RZ, PT ;  /* 0x000000ff0400720c */ /* 0x004fc80003f05070 */
[----:B------:R-:W-:-:S13]  /*11d0*/  ISETP.NE.AND.EX P0, PT, R5, RZ, PT, P0 ;  /* 0x000000ff0500720c */ /* 0x000fda0003f05300 */
[----:B------:R-:W-:Y:S05]  /*11e0*/  @!P0 BRA `(.L_x_14) ;  /* 0x0000000000088947 */ /* 0x000fea0003800000 */
[----:B-1----:R0:W5:Y:S01]  /*11f0*/  LD.E R23, desc[UR44][R4.64] ;  /* 0x0000002c04177980 */ /* 0x002162000c101900 */
[----:B------:R-:W-:Y:S05]  /*1200*/  BRA `(.L_x_15) ;  /* 0x0000000000247947 */ /* 0x000fea0003800000 */
.L_x_14:
[----:B------:R-:W-:Y:S02]  /*1210*/  ULDC.64 UR4, c[0x0][0x590] ;  /* 0x0001640000047ab9 */ /* 0x000fe40000000a00 */
[----:B------:R-:W-:-:S04]  /*1220*/  ISETP.NE.U32.AND P0, PT, RZ, UR4, PT ;  /* 0x00000004ff007c0c */ /* 0x000fc8000bf05070 */
[----:B------:R-:W-:-:S13]  /*1230*/  ISETP.NE.AND.EX P0, PT, RZ, UR5, PT, P0 ;  /* 0x00000005ff007c0c */ /* 0x000fda000bf05300 */
[----:B------:R-:W-:Y:S05]  /*1240*/  @!P0 BRA `(.L_x_16) ;  /* 0x00000000000c8947 */ /* 0x000fea0003800000 */
[----:B0-----:R-:W1:Y:S02]  /*1250*/  LDC.64 R4, c[0x0][0x590] ;  /* 0x00016400ff047b82 */ /* 0x001e640000000a00 */
[----:B-1----:R1:W5:Y:S01]  /*1260*/  LDG.E R23, desc[UR44][R4.64] ;  /* 0x0000002c04177981 */ /* 0x002362000c1e1900 */
[----:B------:R-:W-:Y:S05]  /*1270*/  BRA `(.L_x_15) ;  /* 0x0000000000087947 */ /* 0x000fea0003800000 */
.L_x_16:
[----:B------:R-:W-:Y:S02]  /*1280*/  ULDC UR4, c[0x0][0x584] ;  /* 0x0001610000047ab9 */ /* 0x000fe40000000800 */
[----:B-1----:R-:W-:-:S07]  /*1290*/  IMAD.U32 R23, RZ, RZ, UR4 ;  /* 0x00000004ff177e24 */ /* 0x002fce000f8e00ff */
.L_x_15:
[----:B------:R-:W-:-:S13]  /*12a0*/  LOP3.LUT P0, RZ, R0, 0xff, RZ, 0xc0, !PT ;  /* 0x000000ff00ff7812 */ /* 0x000fda000780c0ff */
[----:B------:R-:W-:Y:S05]  /*12b0*/  @!P0 EXIT ;  /* 0x000000000000894d */ /* 0x000fea0003800000 */
[----:B------:R-:W-:Y:S01]  /*12c0*/  ULDC UR4, c[0x0][0x28c] ;  /* 0x0000a30000047ab9 */ /* 0x000fe20000000800 */
[----:B------:R-:W-:Y:S01]  /*12d0*/  UMOV UR36, URZ ;  /* 0x0000003f00247c82 */ /* 0x000fe20008000000 */
[----:B------:R-:W-:Y:S01]  /*12e0*/  UIADD3 UR4, UR4, 0x3f, URZ ;  /* 0x0000003f04047890 */ /* 0x000fe2000fffe03f */
[----:B------:R-:W-:-:S03]  /*12f0*/  UMOV UR37, URZ ;  /* 0x0000003f00257c82 */ /* 0x000fc60008000000 */
[----:B------:R-:W-:-:S04]  /*1300*/  USHF.R.S32.HI UR5, URZ, 0x1f, UR4 ;  /* 0x0000001f3f057899 */ /* 0x000fc80008011404 */
[----:B------:R-:W-:-:S04]  /*1310*/  ULEA.HI UR5, UR5, UR4, URZ, 0x6 ;  /* 0x0000000405057291 */ /* 0x000fc8000f8f303f */
[----:B------:R-:W-:-:S12]  /*1320*/  USHF.R.S32.HI UR43, URZ, 0x6, UR5 ;  /* 0x000000063f2b7899 */ /* 0x000fd80008011405 */
.L_x_412:
[----:B------:R-:W-:Y:S01]  /*1330*/  LOP3.LUT R0, R2, 0x80, RZ, 0xc0, !PT ;  /* 0x0000008002007812 */ /* 0x000fe200078ec0ff */
[----:B--2---:R-:W2:Y:S01]  /*1340*/  S2UR UR7, SR_CgaCtaId ;  /* 0x00000000000779c3 */ /* 0x004ea20000008800 */
[----:B------:R-:W-:Y:S02]  /*1350*/  UMOV UR6, 0x400 ;  /* 0x0000040000067882 */ /* 0x000fe40000000000 */
[----:B------:R-:W-:-:S06]  /*1360*/  SHF.R.U32.HI R0, RZ, 0x7, R0 ;  /* 0x00000007ff007819 */ /* 0x000fcc0000011600 */
[----:B---3--:R-:W3:Y:S01]  /*1370*/  SHFL.IDX PT, R0, R0, RZ, 0x1f ;  /* 0x00001fff00007589 */ /* 0x008ee200000e0000 */
[----:B--2---:R-:W-:Y:S01]  /*1380*/  ULEA UR6, UR7, UR6, 0x18 ;  /* 0x0000000607067291 */ /* 0x004fe2000f8ec03f */
[----:B---3--:R-:W-:-:S13]  /*1390*/  R2UR UR4, R0 ;  /* 0x00000000000472ca */ /* 0x008fda00000e0000 */
[----:B------:R-:W-:-:S04]  /*13a0*/  ULEA.HI UR5, UR4, UR4, URZ, 0x1 ;  /* 0x0000000404057291 */ /* 0x000fc8000f8f083f */
[----:B------:R-:W-:-:S04]  /*13b0*/  ULOP3.LUT UR5, UR5, 0x7fffe, URZ, 0xc0, !UPT ;  /* 0x0007fffe05057892 */ /* 0x000fc8000f8ec03f */
[----:B------:R-:W-:-:S03]  /*13c0*/  UIADD3 UR5, UR4, -UR5, URZ ;  /* 0x8000000504057290 */ /* 0x000fc6000fffe03f */
[----:B------:R-:W-:Y:S01]  /*13d0*/  ULDC UR4, c[0x0][0x28c] ;  /* 0x0000a30000047ab9 */ /* 0x000fe20000000800 */
[----:B------:R-:W-:Y:S01]  /*13e0*/  ULEA UR5, UR5, UR6, 0xd ;  /* 0x0000000605057291 */ /* 0x000fe2000f8e683f */
[----:B------:R-:W-:-:S03]  /*13f0*/  ISETP.LT.AND P0, PT, RZ, UR4, PT ;  /* 0x00000004ff007c0c */ /* 0x000fc6000bf01270 */
[----:B------:R-:W-:-:S04]  /*1400*/  UIADD3 UR5, UR5, 0x100, URZ ;  /* 0x0000010005057890 */ /* 0x000fc8000fffe03f */
[----:B------:R-:W-:-:S04]  /*1410*/  USHF.R.U32.HI UR5, URZ, 0x4, UR5 ;  /* 0x000000043f057899 */ /* 0x000fc80008011605 */
[----:B------:R-:W-:Y:S02]  /*1420*/  ULOP3.LUT UR46, UR5, 0x3fff, URZ, 0xc0, !UPT ;  /* 0x00003fff052e7892 */ /* 0x000fe4000f8ec03f */
[----:B-1--45:R-:W-:Y:S10]  /*1430*/  @P0 BRA `(.L_x_17) ;  /* 0x0000000000400947 */ /* 0x032ff40003800000 */
[----:B------:R-:W-:Y:S01]  /*1440*/  MOV R0, 0x0 ;  /* 0x0000000000007802 */ /* 0x000fe20000000f00 */
[----:B------:R-:W-:Y:S01]  /*1450*/  ULDC.64 UR4, c[0x4][0x68] ;  /* 0x01001a0000047ab9 */ /* 0x000fe20000000a00 */
[----:B------:R-:W-:Y:S01]  /*1460*/  ULDC.64 UR6, c[0x4][0x8] ;  /* 0x0100020000067ab9 */ /* 0x000fe20000000a00 */
[----:B01----:R-:W-:Y:S01]  /*1470*/  IMAD.U32 R4, RZ, RZ, UR4 ;  /* 0x00000004ff047e24 */ /* 0x003fe2000f8e00ff */
[----:B------:R0:W1:Y:S01]  /*1480*/  LDC.64 R14, c[0x4][R0] ;  /* 0x01000000000e7b82 */ /* 0x0000620000000a00 */
[----:B------:R-:W-:Y:S01]  /*1490*/  MOV R5, UR5 ;  /* 0x0000000500057c02 */ /* 0x000fe20008000f00 */
[----:B------:R-:W-:Y:S01]  /*14a0*/  ULDC.64 UR4, c[0x4][0x70] ;  /* 0x01001c0000047ab9 */ /* 0x000fe20000000a00 */
[----:B------:R-:W-:Y:S01]  /*14b0*/  IMAD.U32 R10, RZ, RZ, UR6 ;  /* 0x00000006ff0a7e24 */ /* 0x000fe2000f8e00ff */
[----:B------:R-:W-:Y:S01]  /*14c0*/  MOV R13, RZ ;  /* 0x000000ff000d7202 */ /* 0x000fe20000000f00 */
[----:B------:R-:W-:Y:S02]  /*14d0*/  IMAD.U32 R6, RZ, RZ, UR4 ;  /* 0x00000004ff067e24 */ /* 0x000fe4000f8e00ff */
[----:B------:R-:W-:-:S02]  /*14e0*/  IMAD.U32 R7, RZ, RZ, UR5 ;  /* 0x00000005ff077e24 */ /* 0x000fc4000f8e00ff */
[----:B------:R-:W-:Y:S02]  /*14f0*/  IMAD.U32 R11, RZ, RZ, UR7 ;  /* 0x00000007ff0b7e24 */ /* 0x000fe4000f8e00ff */
[----:B------:R-:W-:Y:S02]  /*1500*/  IMAD.MOV.U32 R8, RZ, RZ, 0x1e1 ;  /* 0x000001e1ff087424 */ /* 0x000fe400078e00ff */
[----:B0-----:R-:W-:-:S07]  /*1510*/  IMAD.MOV.U32 R12, RZ, RZ, 0x1 ;  /* 0x00000001ff0c7424 */ /* 0x001fce00078e00ff */
[----:B------:R-:W-:-:S07]  /*1520*/  LEPC R20, `(.L_x_17) ;  /* 0x000000001014794e */ /* 0x000fce0000000000 */
[----:B-1---5:R-:W-:Y:S05]  /*1530*/  CALL.ABS.NOINC R14 ;  /* 0x000000000e007343 */ /* 0x022fea0003c00000 */
.L_x_17:
[----:B------:R-:W-:-:S06]  /*1540*/  ULOP3.LUT UR4, UR38, 0x1, URZ, 0xfc, !UPT ;  /* 0x0000000126047892 */ /* 0x000fcc000f8efc3f */
[----:B------:R-:W-:-:S05]  /*1550*/  IMAD.U32 R0, RZ, RZ, UR4 ;  /* 0x00000004ff007e24 */ /* 0x000fca000f8e00ff */
[----:B------:R-:W-:-:S13]  /*1560*/  ISETP.NE.AND P0, PT, R0, 0x3, PT ;  /* 0x000000030000780c */ /* 0x000fda0003f05270 */
[----:B------:R-:W-:Y:S05]  /*1570*/  @!P0 BRA `(.L_x_18) ;  /* 0x0000000000048947 */ /* 0x000fea0003800000 */
[----:B------:R-:W-:Y:S01]  /*1580*/  BPT.TRAP 0x1 ;  /* 0x000000040000795c */ /* 0x000fe20000300000 */
.L_x_18:
[----:B------:R-:W2:Y:S01]  /*1590*/  S2UR UR5, SR_CgaCtaId ;  /* 0x00000000000579c3 */ /* 0x000ea20000008800 */
[----:B------:R-:W-:Y:S01]  /*15a0*/  UMOV UR4, 0x400 ;  /* 0x0000040000047882 */ /* 0x000fe20000000000 */
[----:B------:R-:W-:Y:S02]  /*15b0*/  IMAD.U32 R0, RZ, RZ, UR36 ;  /* 0x00000024ff007e24 */ /* 0x000fe4000f8e00ff */
[----:B01----:R-:W-:-:S03]  /*15c0*/  IMAD.U32 R4, RZ, RZ, UR37 ;  /* 0x00000025ff047e24 */ /* 0x003fc6000f8e00ff */
[----:B------:R-:W-:Y:S01]  /*15d0*/  SHF.L.U32 R0, R0, 0x1f, RZ ;  /* 0x0000001f00007819 */ /* 0x000fe200000006ff */
[----:B--2---:R-:W-:-:S06]  /*15e0*/  ULEA UR4, UR5, UR4, 0x18 ;  /* 0x0000000405047291 */ /* 0x004fcc000f8ec03f */
[----:B------:R-:W-:-:S04]  /*15f0*/  IMAD.U32 R5, RZ, RZ, UR4 ;  /* 0x00000004ff057e24 */ /* 0x000fc8000f8e00ff */
[----:B------:R-:W-:-:S04]  /*1600*/  IMAD R3, R4, 0x8, R5 ;  /* 0x0000000804037824 */ /* 0x000fc800078e0205 */
[----:B------:R0:W1:Y:S01]  /*1610*/  SYNCS.PHASECHK.TRANS64.TRYWAIT P1, [R3+URZ], R0 ;  /* 0x00000000030075a7 */ /* 0x000062000802017f */
[----:B------:R-:W-:Y:S05]  /*1620*/  @!P0 BRA `(.L_x_19) ;  /* 0x0000000000048947 */ /* 0x000fea0003800000 */
[----:B------:R-:W-:Y:S01]  /*1630*/  BPT.TRAP 0x1 ;  /* 0x000000040000795c */ /* 0x000fe20000300000 */
.L_x_19:
[----:B-1----:R-:W-:Y:S05]  /*1640*/  @P1 BRA `(.L_x_20) ;  /* 0x0000000000081947 */ /* 0x002fea0003800000 */
[----:B------:R-:W1:Y:S02]  /*1650*/  SYNCS.PHASECHK.TRANS64.TRYWAIT P1, [R3+URZ], R0 ;  /* 0x00000000030075a7 */ /* 0x000e64000802017f */
[----:B-1----:R-:W-:Y:S05]  /*1660*/  @!P1 BRA `(.L_x_21) ;  /* 0x000000fc00a89947 */ /* 0x002fea0003800000 */
.L_x_20:
[----:B------:R-:W-:-:S04]  /*1670*/  UISETP.LT.AND UP0, UPT, UR43, 0x1, UPT ;  /* 0x000000012b00788c */ /* 0x000fc8000bf01270 */
[----:B------:R-:W-:-:S06]  /*1680*/  USEL UR4, UR43, 0x1, UP0 ;  /* 0x000000012b047887 */ /* 0x000fcc0008000000 */
[----:B01----:R-:W-:Y:S01]  /*1690*/  IMAD.U32 R0, RZ, RZ, UR4 ;  /* 0x00000004ff007e24 */ /* 0x003fe2000f8e00ff */
[----:B------:R-:W-:Y:S05]  /*16a0*/  WARPSYNC.ALL ;  /* 0x0000000000007948 */ /* 0x000fea0003800000 */
[----:B------:R-:W-:-:S04]  /*16b0*/  IADD3 R0, -R0, UR43, RZ ;  /* 0x0000002b00007c10 */ /* 0x000fc8000fffe1ff */
[----:B------:R-:W-:Y:S02]  /*16c0*/  ISETP.GE.AND P1, PT, R0, 0x1, PT ;  /* 0x000000010000780c */ /* 0x000fe40003f26270 */
[----:B------:R-:W-:Y:S01]  /*16d0*/  R2UR UR4, R5 ;  /* 0x00000000050472ca */ /* 0x000fe200000e0000 */
[----:B------:R-:W-:Y:S01]  /*16e0*/  WARPGROUP.ARRIVE ;  /* 0x00000000000079c5 */ /* 0x000fe20000000000 */
[----:B------:R-:W-:Y:S01]  /*16f0*/  UMOV UR9, 0x40000040 ;  /* 0x4000004000097882 */ /* 0x000fe20000000000 */
[----:B------:R-:W-:Y:S01]  /*1700*/  UMOV UR11, 0x40000040 ;  /* 0x40000040000b7882 */ /* 0x000fe20000000000 */
[----:B------:R-:W-:Y:S01]  /*1710*/  UMOV UR13, 0x40000040 ;  /* 0x40000040000d7882 */ /* 0x000fe20000000000 */
[----:B------:R-:W-:-:S08]  /*1720*/  UMOV UR15, UR11 ;  /* 0x0000000b000f7c82 */ /* 0x000fd00008000000 */
[----:B------:R-:W-:-:S04]  /*1730*/  UIADD3 UR4, UR4, 0x20100, URZ ;  /* 0x0002010004047890 */ /* 0x000fc8000fffe03f */
[----:B------:R-:W-:-:S04]  /*1740*/  USHF.R.U32.HI UR4, URZ, 0x4, UR4 ;  /* 0x000000043f047899 */ /* 0x000fc80008011604 */
[----:B------:R-:W-:Y:S02]  /*1750*/  ULOP3.LUT UR5, UR4, 0x3fff, URZ, 0xc0, !UPT ;  /* 0x00003fff04057892 */ /* 0x000fe4000f8ec03f */
[----:B------:R-:W-:Y:S02]  /*1760*/  ULOP3.LUT UR4, UR46, 0x10000, URZ, 0xfc, !UPT ;  /* 0x000100002e047892 */ /* 0x000fe4000f8efc3f */
[----:B------:R-:W-:Y:S02]  /*1770*/  ULOP3.LUT UR5, UR5, 0x10000, URZ, 0xfc, !UPT ;  /* 0x0001000005057892 */ /* 0x000fe4000f8efc3f */
[----:B------:R-:W-:Y:S02]  /*1780*/  ULEA UR8, UR37, UR4, 0xc ;  /* 0x0000000425087291 */ /* 0x000fe4000f8e603f */
[----:B------:R-:W-:Y:S02]  /*1790*/  UIMAD UR6, UR37, 0x300, UR5 ;  /* 0x00000300250678a4 */ /* 0x000fe4000f8e0205 */
[----:B------:R-:W-:-:S05]  /*17a0*/  UIADD3 UR12, UR8, 0x400, URZ ;  /* 0x00000400080c7890 */ /* 0x000fca000fffe03f */
[----:B------:R-:W-:Y:S02]  /*17b0*/  UMOV UR10, UR6 ;  /* 0x00000006000a7c82 */ /* 0x000fe40008000000 */
[----:B------:R-:W-:Y:S01]  /*17c0*/  HGMMA.64x96x16.F32 R168, gdesc[UR8], RZ, !UPT, gsb0 ;  /* 0x0160000008a879f0 */ /* 0x000fe2000c0008ff */
[----:B------:R-:W-:Y:S02]  /*17d0*/  UMOV UR14, UR10 ;  /* 0x0000000a000e7c82 */ /* 0x000fe40008000000 */
[----:B------:R-:W-:Y:S02]  /*17e0*/  WARPGROUP.DEPBAR.LE gsb0, 0x0 ;  /* 0x00008000000079c5 */ /* 0x000fe40000010000 */
[----:B------:R-:W-:-:S06]  /*17f0*/  WARPGROUP.ARRIVE ;  /* 0x00000000000079c5 */ /* 0x000fcc0000000000 */
[----:B------:R-:W-:Y:S01]  /*1800*/  HGMMA.64x96x16.F32 R120, gdesc[UR12], RZ, !UPT, gsb0 ;  /* 0x016000000c7879f0 */ /* 0x000fe2000c0008ff */
[----:B------:R-:W-:Y:S01]  /*1810*/  UIADD3 UR12, UR8, 0x800, URZ ;  /* 0x00000800080c7890 */ /* 0x000fe2000fffe03f */
[----:B------:R-:W-:Y:S01]  /*1820*/  UMOV UR14, UR10 ;  /* 0x0000000a000e7c82 */ /* 0x000fe20008000000 */
[----:B------:R-:W-:Y:S01]  /*1830*/  UMOV UR15, UR11 ;  /* 0x0000000b000f7c82 */ /* 0x000fe20008000000 */
[----:B------:R-:W-:Y:S01]  /*1840*/  UMOV UR13, 0x40000040 ;  /* 0x40000040000d7882 */ /* 0x000fe20000000000 */
        /* <DEDUP_REMOVED lines=10> */
[----:B------:R-:W-:Y:S02]  /*18f0*/  UIADD3 UR12, UR8, 0x2, URZ ;  /* 0x00000002080c7890 */ /* 0x000fe4000fffe03f */
[----:B------:R-:W-:Y:S01]  /*1900*/  UIADD3 UR14, UR6, 0x2, URZ ;  /* 0x00000002060e7890 */ /* 0x000fe2000fffe03f */
[----:B------:R-:W-:Y:S01]  /*1910*/  UMOV UR13, 0x40000040 ;  /* 0x40000040000d7882 */ /* 0x000fe20000000000 */
[----:B------:R-:W-:Y:S01]  /*1920*/  UMOV UR15, 0x40000040 ;  /* 0x40000040000f7882 */ /* 0x000fe20000000000 */
[----:B------:R-:W-:Y:S02]  /*1930*/  WARPGROUP.DEPBAR.LE gsb0, 0x0 ;  /* 0x00008000000079c5 */ /* 0x000fe40000010000 */
[----:B------:R-:W-:-:S06]  /*1940*/  WARPGROUP.ARRIVE ;  /* 0x00000000000079c5 */ /* 0x000fcc0000000000 */
[----:B------:R-:W-:Y:S01]  /*1950*/  HGMMA.64x96x16.F32 R168, gdesc[UR12], R168, gsb0 ;  /* 0x016000000ca879f0 */ /* 0x000fe200080008a8 */
[----:B------:R-:W-:Y:S01]  /*1960*/  UIADD3 UR12, UR8, 0x402, URZ ;  /* 0x00000402080c7890 */ /* 0x000fe2000fffe03f */
        /* <DEDUP_REMOVED lines=57> */
[----:B------:R-:W-:Y:S03]  /*1d00*/  HGMMA.64x96x16.F32 R24, gdesc[UR12], R24, gsb0 ;  /* 0x016000000c1879f0 */ /* 0x000fe60008000818 */
[----:B------:R-:W-:Y:S02]  /*1d10*/  WARPGROUP.DEPBAR.LE gsb0, 0x0 ;  /* 0x00008000000079c5 */ /* 0x000fe40000010000 */
[----:B------:R-:W-:Y:S05]  /*1d20*/  @!P1 BRA `(.L_x_22) ;  /* 0x0000000800249947 */ /* 0x000fea0003800000 */
[----:B------:R-:W-:Y:S01]  /*1d30*/  UIADD3 UR7, UR37, 0x1, URZ ;  /* 0x0000000125077890 */ /* 0x000fe2000fffe03f */
[----:B------:R-:W-:-:S03]  /*1d40*/  R2UR UR6, R0 ;  /* 0x00000000000672ca */ /* 0x000fc600000e0000 */
[----:B------:R-:W-:-:S04]  /*1d50*/  UISETP.NE.AND UP0, UPT, UR7, 0x2, UPT ;  /* 0x000000020700788c */ /* 0x000fc8000bf05270 */
[----:B------:R-:W-:Y:S02]  /*1d60*/  USEL UR8, URZ, 0x1, UP0 ;  /* 0x000000013f087887 */ /* 0x000fe40008000000 */
[----:B------:R-:W-:Y:S02]  /*1d70*/  USEL UR7, UR7, URZ, UP0 ;  /* 0x0000003f07077287 */ /* 0x000fe40008000000 */
[----:B------:R-:W-:-:S06]  /*1d80*/  ULOP3.LUT UR8, UR36, UR8, URZ, 0x3c, !UPT ;  /* 0x0000000824087292 */ /* 0x000fcc000f8e3c3f */
[----:B------:R-:W-:Y:S01]  /*1d90*/  MOV R6, UR8 ;  /* 0x0000000800067c02 */ /* 0x000fe20008000f00 */
[----:B------:R-:W-:-:S06]  /*1da0*/  UMOV UR8, UR37 ;  /* 0x0000002500087c82 */ /* 0x000fcc0008000000 */
.L_x_29:
[----:B------:R-:W-:Y:S05]  /*1db0*/  @!P0 BRA `(.L_x_23) ;  /* 0x0000000000048947 */ /* 0x000fea0003800000 */
[----:B------:R-:W-:Y:S01]  /*1dc0*/  BPT.TRAP 0x1 ;  /* 0x000000040000795c */ /* 0x000fe20000300000 */
.L_x_23:
[----:B------:R-:W0:Y:S01]  /*1dd0*/  S2UR UR10, SR_CgaCtaId ;  /* 0x00000000000a79c3 */ /* 0x000e220000008800 */
[----:B------:R-:W-:Y:S01]  /*1de0*/  UMOV UR9, 0x400 ;  /* 0x0000040000097882 */ /* 0x000fe20000000000 */
[----:B------:R-:W-:Y:S01]  /*1df0*/  IMAD.U32 R4, RZ, RZ, UR7 ;  /* 0x00000007ff047e24 */ /* 0x000fe2000f8e00ff */
[----:B------:R-:W-:Y:S01]  /*1e00*/  SHF.L.U32 R0, R6, 0x1f, RZ ;  /* 0x0000001f06007819 */ /* 0x000fe200000006ff */
[----:B0-----:R-:W-:-:S06]  /*1e10*/  ULEA UR9, UR10, UR9, 0x18 ;  /* 0x000000090a097291 */ /* 0x001fcc000f8ec03f */
[----:B------:R-:W-:-:S04]  /*1e20*/  IMAD.U32 R5, RZ, RZ, UR9 ;  /* 0x00000009ff057e24 */ /* 0x000fc8000f8e00ff */
[----:B------:R-:W-:-:S04]  /*1e30*/  IMAD R3, R4, 0x8, R5 ;  /* 0x0000000804037824 */ /* 0x000fc800078e0205 */
[----:B------:R0:W1:Y:S01]  /*1e40*/  SYNCS.PHASECHK.TRANS64.TRYWAIT P1, [R3+URZ], R0 ;  /* 0x00000000030075a7 */ /* 0x000062000802017f */
[----:B------:R-:W-:Y:S05]  /*1e50*/  @!P0 BRA `(.L_x_24) ;  /* 0x0000000000048947 */ /* 0x000fea0003800000 */
[----:B------:R-:W-:Y:S01]  /*1e60*/  BPT.TRAP 0x1 ;  /* 0x000000040000795c */ /* 0x000fe20000300000 */
.L_x_24:
[----:B-1----:R-:W-:Y:S05]  /*1e70*/  @P1 BRA `(.L_x_25) ;  /* 0x0000000000081947 */ /* 0x002fea0003800000 */
[----:B------:R-:W1:Y:S02]  /*1e80*/  SYNCS.PHASECHK.TRANS64.TRYWAIT P1, [R3+URZ], R0 ;  /* 0x00000000030075a7 */ /* 0x000e64000802017f */
[----:B-1----:R-:W-:Y:S05]  /*1e90*/  @!P1 BRA `(.L_x_26) ;  /* 0x000000f400b09947 */ /* 0x002fea0003800000 */
.L_x_25:
[----:B------:R-:W-:Y:S01]  /*1ea0*/  ULEA UR9, UR7, UR4, 0xc ;  /* 0x0000000407097291 */ /* 0x000fe2000f8e603f */
[----:B------:R-:W-:Y:S01]  /*1eb0*/  WARPGROUP.ARRIVE ;  /* 0x00000000000079c5 */ /* 0x000fe20000000000 */
[----:B------:R-:W-:Y:S01]  /*1ec0*/  UIMAD UR10, UR7, 0x300, UR5 ;  /* 0x00000300070a78a4 */ /* 0x000fe2000f8e0205 */
[----:B------:R-:W-:Y:S01]  /*1ed0*/  UMOV UR13, 0x40000040 ;  /* 0x40000040000d7882 */ /* 0x000fe20000000000 */
[----:B------:R-:W-:-:S03]  /*1ee0*/  UMOV UR15, 0x40000040 ;  /* 0x40000040000f7882 */ /* 0x000fc60000000000 */
[----:B------:R-:W-:Y:S02]  /*1ef0*/  UMOV UR12, UR9 ;  /* 0x00000009000c7c82 */ /* 0x000fe40008000000 */
[----:B------:R-:W-:Y:S02]  /*1f00*/  UMOV UR14, UR10 ;  /* 0x0000000a000e7c82 */ /* 0x000fe40008000000 */
        /* <DEDUP_REMOVED lines=84> */
[----:B------:R-:W-:Y:S01]  /*2450*/  BPT.TRAP 0x1 ;  /* 0x000000040000795c */ /* 0x000fe20000300000 */
.L_x_27:
[----:B------:R-:W-:Y:S01]  /*2460*/  ISETP.NE.AND P1, PT, R18, RZ, PT ;  /* 0x000000ff1200720c */ /* 0x000fe20003f25270 */
[----:B01----:R-:W-:Y:S01]  /*2470*/  IMAD.U32 R0, RZ, RZ, UR8 ;  /* 0x00000008ff007e24 */ /* 0x003fe2000f8e00ff */
[----:B------:R-:W-:-:S11]  /*2480*/  UISETP.GT.U32.AND UP0, UPT, UR38, 0x1, UPT ;  /* 0x000000012600788c */ /* 0x000fd6000bf04070 */
[----:B------:R-:W-:-:S04]  /*2490*/  @P1 IMAD R0, R0, 0x8, R5 ;  /* 0x0000000800001824 */ /* 0x000fc800078e0205 */
[----:B------:R-:W-:-:S05]  /*24a0*/  @P1 VIADD R0, R0, 0x10 ;  /* 0x0000001000001836 */ /* 0x000fca0000000000 */
[----:B------:R-:W-:-:S04]  /*24b0*/  @P1 PRMT R0, R19, 0x654, R0 ;  /* 0x0000065413001816 */ /* 0x000fc80000000000 */
[----:B------:R0:W-:Y:S01]  /*24c0*/  @P1 SYNCS.ARRIVE.TRANS64.RED.A1T0 RZ, [R0+URZ], RZ ;  /* 0x000000ff00ff19a7 */ /* 0x0001e2000810043f */
[----:B------:R-:W-:-:S13]  /*24d0*/  PLOP3.LUT P1, PT, PT, PT, UP0, 0x80, 0x0 ;  /* 0x000000000000781c */ /* 0x000fda0003f2f008 */
[----:B0-----:R-:W-:Y:S05]  /*24e0*/  @P1 BRA `(.L_x_28) ;  /* 0x0000000000041947 */ /* 0x001fea0003800000 */
[----:B------:R-:W-:Y:S01]  /*24f0*/  BPT.TRAP 0x1 ;  /* 0x000000040000795c */ /* 0x000fe20000300000 */
.L_x_28:
[----:B------:R-:W-:Y:S02]  /*2500*/  UISETP.GT.AND UP2, UPT, UR6, 0x1, UPT ;  /* 0x000000010600788c */ /* 0x000fe4000bf44270 */
[----:B------:R-:W-:Y:S02]  /*2510*/  UIADD3 UR7, UR7, 0x1, URZ ;  /* 0x0000000107077890 */ /* 0x000fe4000fffe03f */
[----:B------:R-:W-:Y:S02]  /*2520*/  UIADD3 UR8, UR8, 0x1, URZ ;  /* 0x0000000108087890 */ /* 0x000fe4000fffe03f */
[----:B------:R-:W-:Y:S01]  /*2530*/  PLOP3.LUT P1, PT, PT, PT, UP2, 0x80, 0x0 ;  /* 0x000000000000781c */ /* 0x000fe20003f2f028 */
[----:B------:R-:W-:Y:S02]  /*2540*/  UISETP.NE.AND UP0, UPT, UR7, 0x2, UPT ;  /* 0x000000020700788c */ /* 0x000fe4000bf05270 */
[----:B------:R-:W-:Y:S02]  /*2550*/  UISETP.NE.AND UP1, UPT, UR8, 0x2, UPT ;  /* 0x000000020800788c */ /* 0x000fe4000bf25270 */
[----:B------:R-:W-:-:S02]  /*2560*/  USEL UR9, URZ, 0x1, UP0 ;  /* 0x000000013f097887 */ /* 0x000fc40008000000 */
[----:B------:R-:W-:Y:S02]  /*2570*/  UIADD3 UR6, UR6, -0x1, URZ ;  /* 0xffffffff06067890 */ /* 0x000fe4000fffe03f */
[----:B------:R-:W-:Y:S02]  /*2580*/  USEL UR7, UR7, URZ, UP0 ;  /* 0x0000003f07077287 */ /* 0x000fe40008000000 */
[----:B------:R-:W-:Y:S01]  /*2590*/  USEL UR8, UR8, URZ, UP1 ;  /* 0x0000003f08087287 */ /* 0x000fe20008800000 */
[----:B------:R-:W-:Y:S01]  /*25a0*/  LOP3.LUT R6, R6, UR9, RZ, 0x3c, !PT ;  /* 0x0000000906067c12 */ /* 0x000fe2000f8e3cff */
[----:B------:R-:W-:Y:S10]  /*25b0*/  @P1 BRA `(.L_x_29) ;  /* 0xfffffff400fc1947 */ /* 0x000ff4000383ffff */
.L_x_22:
[----:B------:R-:W0:Y:S02]  /*25c0*/  LDC R0, c[0x0][0x28c] ;  /* 0x0000a300ff007b82 */ /* 0x000e240000000800 */
[----:B0-----:R-:W-:-:S13]  /*25d0*/  ISETP.GE.AND P1, PT, R0, 0x1, PT ;  /* 0x000000010000780c */ /* 0x001fda0003f26270 */
[----:B------:R-:W-:Y:S05]  /*25e0*/  @!P1 BRA `(.L_x_30) ;  /* 0x0000000000449947 */ /* 0x000fea0003800000 */
[----:B------:R-:W-:Y:S05]  /*25f0*/  @!P0 BRA `(.L_x_31) ;  /* 0x0000000000048947 */ /* 0x000fea0003800000 */
[----:B------:R-:W-:Y:S01]  /*2600*/  BPT.TRAP 0x1 ;  /* 0x000000040000795c */ /* 0x000fe20000300000 */
.L_x_31:
[----:B------:R-:W-:Y:S01]  /*2610*/  ISETP.NE.AND P0, PT, R18, RZ, PT ;  /* 0x000000ff1200720c */ /* 0x000fe20003f05270 */
[----:B------:R-:W-:-:S12]  /*2620*/  UISETP.LT.AND UP1, UPT, UR43, 0x1, UPT ;  /* 0x000000012b00788c */ /* 0x000fd8000bf21270 */
[----:B------:R-:W-:-:S05]  /*2630*/  VOTEU.ANY UP0, P0 ;  /* 0x00000000003f7886 */ /* 0x000fca0000000100 */
[----:B------:R-:W-:-:S04]  /*2640*/  @UP0 USEL UR4, UR43, 0x1, UP1 ;  /* 0x000000012b040887 */ /* 0x000fc80008800000 */
[----:B------:R-:W-:Y:S02]  /*2650*/  @UP0 UIADD3 UR4, UR37, UR43, -UR4 ;  /* 0x0000002b25040290 */ /* 0x000fe4000fffe804 */
[----:B------:R-:W-:-:S04]  /*2660*/  UISETP.GT.U32.AND UP0, UPT, UR38, 0x1, UPT ;  /* 0x000000012600788c */ /* 0x000fc8000bf04070 */
[----:B------:R-:W-:-:S05]  /*2670*/  MOV R0, UR4 ;  /* 0x0000000400007c02 */ /* 0x000fca0008000f00 */
[----:B------:R-:W-:-:S05]  /*2680*/  @P0 IMAD.SHL.U32 R0, R0, 0x8, RZ ;  /* 0x0000000800000824 */ /* 0x000fca00078e00ff */
[----:B------:R-:W-:-:S04]  /*2690*/  @P0 LOP3.LUT R0, R0, 0x8, RZ, 0xc0, !PT ;  /* 0x0000000800000812 */ /* 0x000fc800078ec0ff */
[----:B------:R-:W-:-:S04]  /*26a0*/  @P0 IADD3 R0, R5, 0x10, R0 ;  /* 0x0000001005000810 */ /* 0x000fc80007ffe000 */
[----:B------:R-:W-:-:S04]  /*26b0*/  @P0 PRMT R0, R19, 0x654, R0 ;  /* 0x0000065413000816 */ /* 0x000fc80000000000 */
[----:B------:R0:W-:Y:S01]  /*26c0*/  @P0 SYNCS.ARRIVE.TRANS64.RED.A1T0 RZ, [R0+URZ], RZ ;  /* 0x000000ff00ff09a7 */ /* 0x0001e2000810043f */
[----:B------:R-:W-:-:S13]  /*26d0*/  PLOP3.LUT P0, PT, PT, PT, UP0, 0x80, 0x0 ;  /* 0x000000000000781c */ /* 0x000fda0003f0f008 */
[----:B0-----:R-:W-:Y:S05]  /*26e0*/  @P0 BRA `(.L_x_30) ;  /* 0x0000000000040947 */ /* 0x001fea0003800000 */
[----:B------:R-:W-:Y:S01]  /*26f0*/  BPT.TRAP 0x1 ;  /* 0x000000040000795c */ /* 0x000fe20000300000 */
.L_x_30:
[----:B------:R-:W-:Y:S01]  /*2700*/  LOP3.LUT R0, R2, 0x3, RZ, 0xc0, !PT ;  /* 0x0000000302007812 */ /* 0x000fe200078ec0ff */
[----:B------:R-:W-:Y:S01]  /*2710*/  IMAD.MOV.U32 R9, RZ, RZ, -0x2 ;  /* 0xfffffffeff097424 */ /* 0x000fe200078e00ff */
[----:B------:R-:W-:Y:S01]  /*2720*/  ULDC UR11, c[0x0][0x288] ;  /* 0x0000a200000b7ab9 */ /* 0x000fe20000000800 */
[----:B------:R-:W-:Y:S01]  /*2730*/  UIMAD UR41, UR41, 0x60, URZ ;  /* 0x00000060292978a4 */ /* 0x000fe2000f8e023f */
[--C-:B------:R-:W-:Y:S01]  /*2740*/  SHF.R.U32.HI R3, RZ, 0x2, R2.reuse ;  /* 0x00000002ff037819 */ /* 0x100fe20000011602 */
[----:B------:R-:W-:Y:S01]  /*2750*/  IMAD R9, R0, R9, UR11 ;  /* 0x0000000b00097e24 */ /* 0x000fe2000f8e0209 */
[----:B------:R-:W-:Y:S01]  /*2760*/  SHF.R.U32.HI R0, RZ, 0x7, R2 ;  /* 0x00000007ff007819 */ /* 0x000fe20000011602 */
[----:B------:R-:W-:Y:S01]  /*2770*/  UIADD3 UR37, UR43, UR37, URZ ;  /* 0x000000252b257290 */ /* 0x000fe2000fffe03f */
[----:B------:R-:W-:Y:S01]  /*2780*/  LOP3.LUT R4, R2, 0x60, RZ, 0xc0, !PT ;  /* 0x0000006002047812 */ /* 0x000fe200078ec0ff */
[----:B------:R-:W-:Y:S01]  /*2790*/  UIMAD.WIDE UR6, UR40, 0x200, URZ ;  /* 0x00000200280678a5 */ /* 0x000fe2000f8e023f */
[----:B------:R-:W-:Y:S01]  /*27a0*/  LOP3.LUT R0, R0, 0x1, RZ, 0xc0, !PT ;  /* 0x0000000100007812 */ /* 0x000fe200078ec0ff */
[----:B------:R-:W-:Y:S01]  /*27b0*/  USHF.L.U32 UR40, UR40, 0x9, URZ ;  /* 0x0000000928287899 */ /* 0x000fe2000800063f */
[----:B------:R-:W-:Y:S01]  /*27c0*/  IMAD.SHL.U32 R220, R2, 0x2, RZ ;  /* 0x0000000202dc7824 */ /* 0x000fe200078e00ff */
[----:B------:R-:W-:-:S02]  /*27d0*/  UISETP.GE.AND UP2, UPT, UR41, UR11, UPT ;  /* 0x0000000b2900728c */ /* 0x000fc4000bf46270 */
[----:B------:R-:W-:Y:S01]  /*27e0*/  IMAD.U32 R221, RZ, RZ, UR41 ;  /* 0x00000029ffdd7e24 */ /* 0x000fe2000f8e00ff */
[----:B------:R-:W-:Y:S01]  /*27f0*/  ULDC UR10, c[0x0][0x284] ;  /* 0x0000a100000a7ab9 */ /* 0x000fe20000000800 */
[----:B------:R-:W-:Y:S01]  /*2800*/  USHF.R.U32.HI UR4, URZ, 0x1, UR37 ;  /* 0x000000013f047899 */ /* 0x000fe20008011625 */
[----:B------:R-:W-:Y:S01]  /*2810*/  IMAD.SHL.U32 R6, R0, 0x40, RZ ;  /* 0x0000004000067824 */ /* 0x000fe200078e00ff */
[----:B------:R-:W-:Y:S01]  /*2820*/  UISETP.GE.OR UP2, UPT, UR40, UR10, UP2 ;  /* 0x0000000a2800728c */ /* 0x000fe20009746670 */
[----:B------:R-:W-:Y:S01]  /*2830*/  LOP3.LUT R3, R3, 0x7, RZ, 0xc0, !PT ;  /* 0x0000000703037812 */ /* 0x000fe200078ec0ff */
[----:B------:R-:W-:Y:S01]  /*2840*/  ULOP3.LUT UR4, UR4, 0x1, URZ, 0xc0, !UPT ;  /* 0x0000000104047892 */ /* 0x000fe2000f8ec03f */
[----:B------:R-:W-:Y:S01]  /*2850*/  SHF.R.U32.HI R8, RZ, 0x1, R4 ;  /* 0x00000001ff087819 */ /* 0x000fe20000011604 */
[----:B------:R-:W-:Y:S01]  /*2860*/  USHF.R.S32.HI UR12, URZ, 0x1f, UR42 ;  /* 0x0000001f3f0c7899 */ /* 0x000fe2000801142a */
[----:B------:R-:W-:Y:S01]  /*2870*/  LOP3.LUT R220, R221, 0x6, R220, 0xf8, !PT ;  /* 0x00000006dddc7812 */ /* 0x000fe200078ef8dc */
[----:B------:R-:W-:Y:S01]  /*2880*/  ULDC.64 UR8, c[0x0][0x5d0] ;  /* 0x0001740000087ab9 */ /* 0x000fe20000000a00 */
[----:B------:R-:W-:Y:S01]  /*2890*/  UISETP.GT.U32.AND UP0, UPT, UR37, 0x1, UPT ;  /* 0x000000012500788c */ /* 0x000fe2000bf04070 */
[--C-:B------:R-:W-:Y:S01]  /*28a0*/  LOP3.LUT R6, R6, 0x40, R3.reuse, 0xe2, !PT ;  /* 0x0000004006067812 */ /* 0x100fe200078ee203 */
[----:B------:R-:W-:Y:S01]  /*28b0*/  UISETP.NE.U32.AND UP1, UPT, UR4, 0x1, UPT ;  /* 0x000000010400788c */ /* 0x000fe2000bf25070 */
[----:B------:R-:W-:Y:S01]  /*28c0*/  PLOP3.LUT P0, PT, PT, PT, UP2, 0x80, 0x0 ;  /* 0x000000000000781c */ /* 0x000fe20003f0f028 */
[----:B------:R-:W-:Y:S01]  /*28d0*/  UIMAD UR5, UR12, UR8, URZ ;  /* 0x000000080c0572a4 */ /* 0x000fe2000f8e023f */
[----:B------:R-:W-:Y:S01]  /*28e0*/  IADD3 R3, RZ, -R8, -R3 ;  /* 0x80000008ff037210 */ /* 0x000fe20007ffe803 */
[----:B------:R-:W-:Y:S01]  /*28f0*/  UISETP.LT.U32.AND UP0, UPT, UR43, 0x2, UP0 ;  /* 0x000000022b00788c */ /* 0x000fe20008701070 */
[--C-:B------:R-:W-:Y:S01]  /*2900*/  SHF.R.S32.HI R221, RZ, 0x1f, R220.reuse ;  /* 0x0000001fffdd7819 */ /* 0x100fe200000114dc */
[----:B------:R-:W-:Y:S01]  /*2910*/  IMAD.U32 R5, RZ, RZ, UR8 ;  /* 0x00000008ff057e24 */ /* 0x000fe2000f8e00ff */
[----:B------:R-:W-:Y:S01]  /*2920*/  UISETP.GT.U32.AND UP1, UPT, UR43, 0x1, !UP1 ;  /* 0x000000012b00788c */ /* 0x000fe2000cf24070 */
[----:B------:R-:W-:Y:S01]  /*2930*/  IMAD R3, R0, -0x40, R3 ;  /* 0xffffffc000037824 */ /* 0x000fe200078e0203 */
[----:B------:R-:W-:Y:S01]  /*2940*/  UIMAD UR5, UR42, UR9, UR5 ;  /* 0x000000092a0572a4 */ /* 0x000fe2000f8e0205 */
[----:B------:R-:W-:Y:S01]  /*2950*/  MOV R0, UR10 ;  /* 0x0000000a00007c02 */ /* 0x000fe20008000f00 */
[----:B------:R-:W-:Y:S01]  /*2960*/  USEL UR8, URZ, 0x1, !UP0 ;  /* 0x000000013f087887 */ /* 0x000fe2000c000000 */
[----:B------:R-:W-:Y:S01]  /*2970*/  IMAD.WIDE.U32 R4, R5, UR42, R220 ;  /* 0x0000002a05047c25 */ /* 0x000fe2000f8e00dc */
[----:B------:R-:W-:Y:S01]  /*2980*/  USEL UR4, URZ, 0x1, !UP1 ;  /* 0x000000013f047887 */ /* 0x000fe2000c800000 */
[----:B------:R-:W-:Y:S01]  /*2990*/  IADD3 R3, R0, -UR40, R3 ;  /* 0x8000002800037c10 */ /* 0x000fe2000fffe003 */
[----:B------:R-:W-:Y:S01]  /*29a0*/  ULOP3.LUT UR37, UR37, 0x1, URZ, 0xc0, !UPT ;  /* 0x0000000125257892 */ /* 0x000fe2000f8ec03f */
[----:B------:R-:W-:Y:S01]  /*29b0*/  VIADD R7, R5, UR5 ;  /* 0x0000000505077c36 */ /* 0x000fe20008000000 */
[----:B------:R-:W-:Y:S01]  /*29c0*/  ULOP3.LUT UR36, UR4, UR36, UR8, 0x96, !UPT ;  /* 0x0000002404247292 */ /* 0x000fe2000f8e9608 */
[----:B------:R-:W-:Y:S01]  /*29d0*/  VIADD R0, R9, -UR41 ;  /* 0x8000002909007c36 */ /* 0x000fe20008000000 */
[----:B------:R-:W-:Y:S01]  /*29e0*/  UMOV UR40, 0xffffffff ;  /* 0xffffffff00287882 */ /* 0x000fe20000000000 */
[----:B------:R-:W-:Y:S01]  /*29f0*/  LOP3.LUT R5, R6, UR6, R8, 0xfe, !PT ;  /* 0x0000000606057c12 */ /* 0x000fe2000f8efe08 */
[----:B------:R-:W-:Y:S01]  /*2a00*/  IMAD.MOV.U32 R6, RZ, RZ, R4 ;  /* 0x000000ffff067224 */ /* 0x000fe200078e0004 */
[----:B------:R-:W-:Y:S07]  /*2a10*/  @P0 BRA `(.L_x_32) ;  /* 0x000000cc008c0947 */ /* 0x000fee0003800000 */
[----:B-----5:R-:W-:Y:S01]  /*2a20*/  FSETP.NEU.AND P1, PT, R23, RZ, PT ;  /* 0x000000ff1700720b */ /* 0x020fe20003f2d000 */
[----:B------:R-:W-:Y:S01]  /*2a30*/  ULDC.64 UR8, c[0x0][0x5c8] ;  /* 0x0001720000087ab9 */ /* 0x000fe20000000a00 */
[----:B------:R-:W-:Y:S01]  /*2a40*/  ISETP.GT.AND P0, PT, R3, RZ, PT ;  /* 0x000000ff0300720c */ /* 0x000fe20003f04270 */
[----:B------:R-:W-:Y:S01]  /*2a50*/  UIMAD UR4, UR7, UR8, URZ ;  /* 0x00000008070472a4 */ /* 0x000fe2000f8e023f */
[----:B------:R-:W-:Y:S01]  /*2a60*/  IMAD.U32 R4, RZ, RZ, UR9 ;  /* 0x00000009ff047e24 */ /* 0x000fe2000f8e00ff */
[----:B------:R-:W-:Y:S01]  /*2a70*/  BSSY B0, `(.L_x_32) ;  /* 0x0000cdd000007945 */ /* 0x000fe20003800000 */
[----:B------:R-:W-:Y:S01]  /*2a80*/  IMAD.WIDE.U32 R6, R5, UR8, R6 ;  /* 0x0000000805067c25 */ /* 0x000fe2000f8e0006 */
[----:B------:R-:W-:-:S03]  /*2a90*/  ISETP.GT.AND P2, PT, R0, RZ, P0 ;  /* 0x000000ff0000720c */ /* 0x000fc60000744270 */
[----:B------:R-:W-:-:S04]  /*2aa0*/  IMAD R9, R5, R4, UR4 ;  /* 0x0000000405097e24 */ /* 0x000fc8000f8e0204 */
[----:B------:R-:W-:Y:S01]  /*2ab0*/  IMAD.IADD R4, R7, 0x1, R9 ;  /* 0x0000000107047824 */ /* 0x000fe200078e0209 */
[----:B------:R-:W-:Y:S06]  /*2ac0*/  @!P1 BRA `(.L_x_33) ;  /* 0x0000009400209947 */ /* 0x000fec0003800000 */
[----:B------:R-:W0:Y:S01]  /*2ad0*/  LDC.64 R20, c[0x0][0x5b8] ;  /* 0x00016e00ff147b82 */ /* 0x000e220000000a00 */
[----:B------:R-:W-:-:S07]  /*2ae0*/  ULDC.64 UR4, c[0x0][0x5c0] ;  /* 0x0001700000047ab9 */ /* 0x000fce0000000a00 */
[----:B------:R-:W1:Y:S08]  /*2af0*/  LDC.64 R8, c[0x0][0x5b0] ;  /* 0x00016c00ff087b82 */ /* 0x000e700000000a00 */
[----:B------:R-:W2:Y:S01]  /*2b00*/  LDC.64 R10, c[0x0][0x5a8] ;  /* 0x00016a00ff0a7b82 */ /* 0x000ea20000000a00 */
[----:B0-----:R-:W-:-:S04]  /*2b10*/  IMAD R12, R20, UR12, RZ ;  /* 0x0000000c140c7c24 */ /* 0x001fc8000f8e02ff */
[----:B------:R-:W-:Y:S02]  /*2b20*/  IMAD R223, R21, UR42, R12 ;  /* 0x0000002a15df7c24 */ /* 0x000fe4000f8e020c */
[----:B------:R-:W-:-:S04]  /*2b30*/  IMAD.WIDE.U32 R12, R20, UR42, R220 ;  /* 0x0000002a140c7c25 */ /* 0x000fc8000f8e00dc */
[----:B-1----:R-:W-:Y:S02]  /*2b40*/  IMAD R14, R8, UR7, RZ ;  /* 0x00000007080e7c24 */ /* 0x002fe4000f8e02ff */
[----:B------:R-:W-:Y:S02]  /*2b50*/  IMAD.IADD R15, R13, 0x1, R223 ;  /* 0x000000010d0f7824 */ /* 0x000fe400078e02df */
[----:B------:R-:W-:Y:S01]  /*2b60*/  IMAD R21, R5, R9, R14 ;  /* 0x0000000905157224 */ /* 0x000fe200078e020e */
[----:B------:R-:W-:-:S05]  /*2b70*/  MOV R14, R12 ;  /* 0x0000000c000e7202 */ /* 0x000fca0000000f00 */
[----:B------:R-:W-:-:S04]  /*2b80*/  IMAD.WIDE.U32 R216, R5, R8, R14 ;  /* 0x0000000805d87225 */ /* 0x000fc800078e000e */
[----:B------:R-:W-:Y:S01]  /*2b90*/  IMAD.IADD R7, R217, 0x1, R21 ;  /* 0x00000001d9077824 */ /* 0x000fe200078e0215 */
[----:B--2---:R-:W-:-:S04]  /*2ba0*/  LEA R218, P1, R216, R10, 0x1 ;  /* 0x0000000ad8da7211 */ /* 0x004fc800078208ff */
[----:B------:R-:W-:-:S05]  /*2bb0*/  LEA.HI.X R219, R216, R11, R7, 0x1, P1 ;  /* 0x0000000bd8db7211 */ /* 0x000fca00008f0c07 */
[----:B------:R-:W2:Y:S01]  /*2bc0*/  @P2 LDG.E.LTC128B.U16 R222, desc[UR44][R218.64] ;  /* 0x0000002cdade2981 */ /* 0x000ea2000c1e1520 */
[----:B------:R-:W-:Y:S01]  /*2bd0*/  BSSY B1, `(.L_x_34) ;  /* 0x0000013000017945 */ /* 0x000fe20003800000 */
[----:B--2---:R-:W-:-:S05]  /*2be0*/  HADD2.F32 R216, -RZ, R222.H0_H0 ;  /* 0x200000deffd87230 */ /* 0x004fca0000004100 */
[----:B------:R-:W-:Y:S01]  /*2bf0*/  FMUL R7, R216, R23 ;  /* 0x00000017d8077220 */ /* 0x000fe20000400000 */
[----:B------:R-:W-:-:S03]  /*2c00*/  LEA R216, P1, R6, UR4, 0x1 ;  /* 0x0000000406d87c11 */ /* 0x000fc6000f8208ff */
[----:B------:R-:W-:Y:S01]  /*2c10*/  FFMA R7, R168, R22, R7 ;  /* 0x00000016a8077223 */ /* 0x000fe20000000007 */
[----:B------:R-:W-:-:S04]  /*2c20*/  LEA.HI.X R217, R6, UR5, R4, 0x1, P1 ;  /* 0x0000000506d97c11 */ /* 0x000fc800088f0c04 */
[----:B------:R-:W-:-:S05]  /*2c30*/  F2FP.F16.F32.PACK_AB R7, RZ, R7 ;  /* 0x00000007ff07723e */ /* 0x000fca00000000ff */
[----:B------:R0:W-:Y:S02]  /*2c40*/  @P2 STG.E.U16 desc[UR44][R216.64], R7 ;  /* 0x00000007d8002986 */ /* 0x0001e4000c10152c */
[----:B0-----:R-:W-:-:S04]  /*2c50*/  IMAD.WIDE.U32 R6, R5, R8, R220 ;  /* 0x0000000805067225 */ /* 0x001fc800078e00dc */
[----:B------:R-:W-:Y:S02]  /*2c60*/  IMAD.IADD R219, R21, 0x1, R7 ;  /* 0x0000000115db7824 */ /* 0x000fe400078e0207 */
[----:B------:R-:W-:-:S04]  /*2c70*/  IMAD.MOV.U32 R218, RZ, RZ, R6 ;  /* 0x000000ffffda7224 */ /* 0x000fc800078e0006 */
[----:B------:R-:W-:-:S04]  /*2c80*/  IMAD.WIDE.U32 R218, R20, UR42, R218 ;  /* 0x0000002a14da7c25 */ /* 0x000fc8000f8e00da */
[----:B------:R-:W-:Y:S01]  /*2c90*/  IMAD.IADD R4, R223, 0x1, R219 ;  /* 0x00000001df047824 */ /* 0x000fe200078e02db */
[----:B------:R-:W-:-:S04]  /*2ca0*/  LEA R6, P1, R218, R10, 0x1 ;  /* 0x0000000ada067211 */ /* 0x000fc800078208ff */
[--C-:B------:R-:W-:Y:S02]  /*2cb0*/  LEA.HI.X R7, R218, R11, R4.reuse, 0x1, P1 ;  /* 0x0000000bda077211 */ /* 0x100fe400008f0c04 */
[----:B------:R-:W-:Y:S02]  /*2cc0*/  ISETP.GT.AND P1, PT, R0, 0x1, P0 ;  /* 0x000000010000780c */ /* 0x000fe40000724270 */
[----:B------:R-:W-:-:S11]  /*2cd0*/  PRMT R4, R222, 0x7610, R4 ;  /* 0x00007610de047816 */ /* 0x000fd60000000004 */
[----:B------:R-:W-:Y:S05]  /*2ce0*/  @!P1 BRA `(.L_x_35) ;  /* 0x0000000000049947 */ /* 0x000fea0003800000 */
[----:B------:R0:W5:Y:S02]  /*2cf0*/  LDG.E.LTC128B.U16 R4, desc[UR44][R6.64+0x2] ;  /* 0x0000022c06047981 */ /* 0x000164000c1e1520 */
.L_x_35:
[----:B------:R-:W-:Y:S05]  /*2d00*/  BSYNC B1 ;  /* 0x0000000000017941 */ /* 0x000fea0003800000 */
.L_x_34:
[----:B-----5:R-:W-:Y:S02]  /*2d10*/  HADD2.F32 R168, -RZ, R4.H0_H0 ;  /* 0x20000004ffa87230 */ /* 0x020fe40000004100 */
[----:B------:R-:W-:-:S03]  /*2d20*/  IMAD.SHL.U32 R218, R8, 0x8, RZ ;  /* 0x0000000808da7824 */ /* 0x000fc600078e00ff */
[----:B------:R-:W-:-:S04]  /*2d30*/  FMUL R168, R168, R23 ;  /* 0x00000017a8a87220 */ /* 0x000fc80000400000 */
[----:B------:R-:W-:-:S05]  /*2d40*/  FFMA R168, R169, R22, R168 ;  /* 0x00000016a9a87223 */ /* 0x000fca00000000a8 */
[----:B------:R-:W-:-:S04]  /*2d50*/  F2FP.F16.F32.PACK_AB R168, RZ, R168 ;  /* 0x000000a8ffa8723e */ /* 0x000fc800000000ff */
[----:B------:R-:W-:-:S05]  /*2d60*/  PRMT R219, R168, 0x7610, R219 ;  /* 0x00007610a8db7816 */ /* 0x000fca00000000db */
[----:B------:R1:W-:Y:S01]  /*2d70*/  @P1 STG.E.U16 desc[UR44][R216.64+0x2], R219 ;  /* 0x000002dbd8001986 */ /* 0x0003e2000c10152c */
[----:B------:R-:W-:-:S04]  /*2d80*/  ISETP.GT.AND P1, PT, R3, 0x8, PT ;  /* 0x000000080300780c */ /* 0x000fc80003f24270 */
[----:B------:R-:W-:Y:S02]  /*2d90*/  ISETP.GT.AND P2, PT, R0, RZ, P1 ;  /* 0x000000ff0000720c */ /* 0x000fe40000f44270 */
[----:B-1----:R-:W-:-:S03]  /*2da0*/  SHF.L.U64.HI R219, R8, 0x3, R9 ;  /* 0x0000000308db7819 */ /* 0x002fc60000010209 */
[----:B------:R-:W-:-:S04]  /*2db0*/  IMAD.WIDE.U32 R168, R5, R8, R218 ;  /* 0x0000000805a87225 */ /* 0x000fc800078e00da */
[----:B------:R-:W-:Y:S01]  /*2dc0*/  IMAD.IADD R169, R21, 0x1, R169 ;  /* 0x0000000115a97824 */ /* 0x000fe200078e02a9 */
[----:B------:R-:W-:-:S04]  /*2dd0*/  IADD3 R21, P3, R12, R168, RZ ;  /* 0x000000a80c157210 */ /* 0x000fc80007f7e0ff */
[----:B------:R-:W-:Y:S02]  /*2de0*/  IADD3.X R222, R169, R15, RZ, P3, !PT ;  /* 0x0000000fa9de7210 */ /* 0x000fe40001ffe4ff */
[----:B------:R-:W-:-:S04]  /*2df0*/  LEA R226, P3, R21, R10, 0x1 ;  /* 0x0000000a15e27211 */ /* 0x000fc800078608ff */
[----:B------:R-:W-:-:S05]  /*2e00*/  LEA.HI.X R227, R21, R11, R222, 0x1, P3 ;  /* 0x0000000b15e37211 */ /* 0x000fca00018f0cde */
[----:B------:R1:W2:Y:S01]  /*2e10*/  @P2 LDG.E.LTC128B.U16 R4, desc[UR44][R226.64] ;  /* 0x0000002ce2042981 */ /* 0x0002a2000c1e1520 */
[----:B------:R-:W-:Y:S01]  /*2e20*/  IADD3 R224, P3, R220, R168, RZ ;  /* 0x000000a8dce07210 */ /* 0x000fe20007f7e0ff */
[----:B------:R-:W-:Y:S01]  /*2e30*/  BSSY B1, `(.L_x_36) ;  /* 0x0000015000017945 */ /* 0x000fe20003800000 */
[----:B------:R-:W-:-:S03]  /*2e40*/  ISETP.GT.AND P4, PT, R0, 0x1, P1 ;  /* 0x000000010000780c */ /* 0x000fc60000f84270 */
[----:B------:R-:W-:Y:S02]  /*2e50*/  IMAD.X R225, R221, 0x1, R169, P3 ;  /* 0x00000001dde17824 */ /* 0x000fe400018e06a9 */
[----:B------:R-:W-:-:S04]  /*2e60*/  IMAD.WIDE.U32 R224, R20, UR42, R224 ;  /* 0x0000002a14e07c25 */ /* 0x000fc8000f8e00e0 */
[----:B------:R-:W-:Y:S01]  /*2e70*/  IMAD.IADD R21, R223, 0x1, R225 ;  /* 0x00000001df157824 */ /* 0x000fe200078e02e1 */
[----:B------:R-:W-:Y:S01]  /*2e80*/  LEA R168, P3, R224, R10, 0x1 ;  /* 0x0000000ae0a87211 */ /* 0x000fe200078608ff */
[----:B-1----:R-:W-:-:S03]  /*2e90*/  IMAD.U32 R227, RZ, RZ, UR8 ;  /* 0x00000008ffe37e24 */ /* 0x002fc6000f8e00ff */
[----:B------:R-:W-:Y:S01]  /*2ea0*/  LEA.HI.X R169, R224, R11, R21, 0x1, P3 ;  /* 0x0000000be0a97211 */ /* 0x000fe200018f0c15 */
[----:B--2---:R-:W-:-:S05]  /*2eb0*/  HADD2.F32 R222, -RZ, R4.H0_H0 ;  /* 0x20000004ffde7230 */ /* 0x004fca0000004100 */
[----:B------:R-:W-:Y:S01]  /*2ec0*/  FMUL R21, R222, R23 ;  /* 0x00000017de157220 */ /* 0x000fe20000400000 */
[----:B------:R-:W-:-:S03]  /*2ed0*/  IMAD.U32 R222, RZ, RZ, UR9 ;  /* 0x00000009ffde7e24 */ /* 0x000fc6000f8e00ff */
[----:B------:R-:W-:Y:S01]  /*2ee0*/  FFMA R170, R170, R22, R21 ;  /* 0x00000016aaaa7223 */ /* 0x000fe20000000015 */
[----:B------:R-:W-:Y:S01]  /*2ef0*/  IMAD.U32 R21, RZ, RZ, UR8 ;  /* 0x00000008ff157e24 */ /* 0x000fe2000f8e00ff */
[----:B------:R-:W-:-:S03]  /*2f00*/  SHF.L.U64.HI R227, R227, 0x4, R222 ;  /* 0x00000004e3e37819 */ /* 0x000fc600000102de */
[----:B------:R-:W-:Y:S01]  /*2f10*/  IMAD.SHL.U32 R21, R21, 0x10, RZ ;  /* 0x0000001015157824 */ /* 0x000fe200078e00ff */
[----:B------:R-:W-:-:S04]  /*2f20*/  F2FP.F16.F32.PACK_AB R170, RZ, R170 ;  /* 0x000000aaffaa723e */ /* 0x000fc800000000ff */
[----:B------:R-:W-:-:S04]  /*2f30*/  IADD3 R224, P3, R21, R216, RZ ;  /* 0x000000d815e07210 */ /* 0x000fc80007f7e0ff */
[----:B------:R-:W-:-:S05]  /*2f40*/  IADD3.X R225, R227, R217, RZ, P3, !PT ;  /* 0x000000d9e3e17210 */ /* 0x000fca0001ffe4ff */
[----:B------:R1:W-:Y:S01]  /*2f50*/  @P2 STG.E.U16 desc[UR44][R224.64], R170 ;  /* 0x000000aae0002986 */ /* 0x0003e2000c10152c */
[----:B------:R-:W-:Y:S05]  /*2f60*/  @!P4 BRA `(.L_x_37) ;  /* 0x000000000004c947 */ /* 0x000fea0003800000 */
[----:B------:R2:W5:Y:S02]  /*2f70*/  LDG.E.LTC128B.U16 R4, desc[UR44][R168.64+0x2] ;  /* 0x0000022ca8047981 */ /* 0x000564000c1e1520 */
.L_x_37:
[----:B------:R-:W-:Y:S05]  /*2f80*/  BSYNC B1 ;  /* 0x0000000000017941 */ /* 0x000fea0003800000 */
.L_x_36:
[----:B-1---5:R-:W-:Y:S01]  /*2f90*/  HADD2.F32 R170, -RZ, R4.H0_H0 ;  /* 0x20000004ffaa7230 */ /* 0x022fe20000004100 */
[----:B------:R-:W-:Y:S01]  /*2fa0*/  ISETP.GT.AND P2, PT, R0, 0x8, P0 ;  /* 0x000000080000780c */ /* 0x000fe20000744270 */
[----:B------:R-:W-:Y:S03]  /*2fb0*/  BSSY B1, `(.L_x_38) ;  /* 0x000000a000017945 */ /* 0x000fe60003800000 */
[----:B------:R-:W-:-:S04]  /*2fc0*/  FMUL R170, R170, R23 ;  /* 0x00000017aaaa7220 */ /* 0x000fc80000400000 */
[----:B------:R-:W-:Y:S01]  /*2fd0*/  FFMA R170, R171, R22, R170 ;  /* 0x00000016abaa7223 */ /* 0x000fe200000000aa */
[----:B------:R-:W-:-:S04]  /*2fe0*/  @P4 IMAD.MOV.U32 R171, RZ, RZ, R225 ;  /* 0x000000ffffab4224 */ /* 0x000fc800078e00e1 */
[----:B------:R-:W-:-:S04]  /*2ff0*/  F2FP.F16.F32.PACK_AB R170, RZ, R170 ;  /* 0x000000aaffaa723e */ /* 0x000fc800000000ff */
[----:B------:R-:W-:Y:S01]  /*3000*/  PRMT R222, R170, 0x7610, R222 ;  /* 0x00007610aade7816 */ /* 0x000fe200000000de */
[----:B------:R-:W-:-:S05]  /*3010*/  @P4 IMAD.MOV.U32 R170, RZ, RZ, R224 ;  /* 0x000000ffffaa4224 */ /* 0x000fca00078e00e0 */
[----:B------:R1:W-:Y:S01]  /*3020*/  @P4 STG.E.U16 desc[UR44][R170.64+0x2], R222 ;  /* 0x000002deaa004986 */ /* 0x0003e2000c10152c */
[----:B------:R-:W-:Y:S05]  /*3030*/  @!P2 BRA `(.L_x_39) ;  /* 0x000000000004a947 */ /* 0x000fea0003800000 */
[----:B------:R3:W5:Y:S02]  /*3040*/  LDG.E.LTC128B.U16 R4, desc[UR44][R6.64+0x10] ;  /* 0x0000102c06047981 */ /* 0x000764000c1e1520 */
.L_x_39:
[----:B------:R-:W-:Y:S05]  /*3050*/  BSYNC B1 ;  /* 0x0000000000017941 */ /* 0x000fea0003800000 */
.L_x_38:
[----:B-1---5:R-:W-:Y:S01]  /*3060*/  HADD2.F32 R170, -RZ, R4.H0_H0 ;  /* 0x20000004ffaa7230 */ /* 0x022fe20000004100 */
[----:B------:R-:W-:Y:S01]  /*3070*/  ISETP.GT.AND P3, PT, R0, 0x9, P0 ;  /* 0x000000090000780c */ /* 0x000fe20000764270 */
[----:B------:R-:W-:Y:S03]  /*3080*/  BSSY B1, `(.L_x_40) ;  /* 0x000000a000017945 */ /* 0x000fe60003800000 */
[----:B------:R-:W-:Y:S01]  /*3090*/  FMUL R171, R170, R23 ;  /* 0x00000017aaab7220 */ /* 0x000fe20000400000 */
[----:B------:R-:W-:-:S03]  /*30a0*/  @P2 IMAD.MOV.U32 R170, RZ, RZ, R216 ;  /* 0x000000ffffaa2224 */ /* 0x000fc600078e00d8 */
[----:B------:R-:W-:-:S05]  /*30b0*/  FFMA R171, R172, R22, R171 ;  /* 0x00000016acab7223 */ /* 0x000fca00000000ab */
[----:B------:R-:W-:-:S04]  /*30c0*/  F2FP.F16.F32.PACK_AB R171, RZ, R171 ;  /* 0x000000abffab723e */ /* 0x000fc800000000ff */
[----:B------:R-:W-:Y:S01]  /*30d0*/  PRMT R172, R171, 0x7610, R172 ;  /* 0x00007610abac7816 */ /* 0x000fe200000000ac */
[----:B------:R-:W-:-:S05]  /*30e0*/  @P2 IMAD.MOV.U32 R171, RZ, RZ, R217 ;  /* 0x000000ffffab2224 */ /* 0x000fca00078e00d9 */
[----:B------:R1:W-:Y:S01]  /*30f0*/  @P2 STG.E.U16 desc[UR44][R170.64+0x10], R172 ;  /* 0x000010acaa002986 */ /* 0x0003e2000c10152c */
[----:B------:R-:W-:Y:S05]  /*3100*/  @!P3 BRA `(.L_x_41) ;  /* 0x000000000004b947 */ /* 0x000fea0003800000 */
[----:B------:R4:W5:Y:S02]  /*3110*/  LDG.E.LTC128B.U16 R4, desc[UR44][R6.64+0x12] ;  /* 0x0000122c06047981 */ /* 0x000964000c1e1520 */
.L_x_41:
[----:B------:R-:W-:Y:S05]  /*3120*/  BSYNC B1 ;  /* 0x0000000000017941 */ /* 0x000fea0003800000 */
.L_x_40:
[----:B-1---5:R-:W-:Y:S01]  /*3130*/  HADD2.F32 R170, -RZ, R4.H0_H0 ;  /* 0x20000004ffaa7230 */ /* 0x022fe20000004100 */
[----:B------:R-:W-:Y:S01]  /*3140*/  ISETP.GT.AND P2, PT, R0, 0x8, P1 ;  /* 0x000000080000780c */ /* 0x000fe20000f44270 */
[----:B------:R-:W-:Y:S01]  /*3150*/  @P3 IMAD.MOV.U32 R171, RZ, RZ, R217 ;  /* 0x000000ffffab3224 */ /* 0x000fe200078e00d9 */
[----:B------:R-:W-:Y:S02]  /*3160*/  BSSY B1, `(.L_x_42) ;  /* 0x0000009000017945 */ /* 0x000fe40003800000 */
[----:B------:R-:W-:-:S04]  /*3170*/  FMUL R170, R170, R23 ;  /* 0x00000017aaaa7220 */ /* 0x000fc80000400000 */
[----:B------:R-:W-:-:S05]  /*3180*/  FFMA R170, R173, R22, R170 ;  /* 0x00000016adaa7223 */ /* 0x000fca00000000aa */
[----:B------:R-:W-:-:S04]  /*3190*/  F2FP.F16.F32.PACK_AB R170, RZ, R170 ;  /* 0x000000aaffaa723e */ /* 0x000fc800000000ff */
[----:B------:R-:W-:Y:S01]  /*31a0*/  PRMT R172, R170, 0x7610, R172 ;  /* 0x00007610aaac7816 */ /* 0x000fe200000000ac */
[----:B------:R-:W-:-:S05]  /*31b0*/  @P3 IMAD.MOV.U32 R170, RZ, RZ, R216 ;  /* 0x000000ffffaa3224 */ /* 0x000fca00078e00d8 */
[----:B------:R1:W-:Y:S01]  /*31c0*/  @P3 STG.E.U16 desc[UR44][R170.64+0x12], R172 ;  /* 0x000012acaa003986 */ /* 0x0003e2000c10152c */
[----:B------:R-:W-:Y:S05]  /*31d0*/  @!P2 BRA `(.L_x_43) ;  /* 0x000000000004a947 */ /* 0x000fea0003800000 */
[----:B------:R0:W5:Y:S02]  /*31e0*/  LDG.E.LTC128B.U16 R4, desc[UR44][R168.64+0x10] ;  /* 0x0000102ca8047981 */ /* 0x000164000c1e1520 */
.L_x_43:
[----:B------:R-:W-:Y:S05]  /*31f0*/  BSYNC B1 ;  /* 0x0000000000017941 */ /* 0x000fea0003800000 */
.L_x_42:
[----:B-1---5:R-:W-:Y:S01]  /*3200*/  HADD2.F32 R170, -RZ, R4.H0_H0 ;  /* 0x20000004ffaa7230 */ /* 0x022fe20000004100 */
[----:B------:R-:W-:Y:S01]  /*3210*/  ISETP.GT.AND P3, PT, R0, 0x9, P1 ;  /* 0x000000090000780c */ /* 0x000fe20000f64270 */
[----:B------:R-:W-:Y:S03]  /*3220*/  BSSY B1, `(.L_x_44) ;  /* 0x000000a000017945 */ /* 0x000fe60003800000 */
[----:B------:R-:W-:Y:S01]  /*3230*/  FMUL R171, R170, R23 ;  /* 0x00000017aaab7220 */ /* 0x000fe20000400000 */
[----:B------:R-:W-:-:S03]  /*3240*/  @P2 MOV R170, R224 ;  /* 0x000000e000aa2202 */ /* 0x000fc60000000f00 */
[----:B------:R-:W-:-:S05]  /*3250*/  FFMA R171, R174, R22, R171 ;  /* 0x00000016aeab7223 */ /* 0x000fca00000000ab */
[----:B------:R-:W-:-:S04]  /*3260*/  F2FP.F16.F32.PACK_AB R171, RZ, R171 ;  /* 0x000000abffab723e */ /* 0x000fc800000000ff */
[----:B------:R-:W-:Y:S01]  /*3270*/  PRMT R172, R171, 0x7610, R172 ;  /* 0x00007610abac7816 */ /* 0x000fe200000000ac */
[----:B------:R-:W-:-:S05]  /*3280*/  @P2 IMAD.MOV.U32 R171, RZ, RZ, R225 ;  /* 0x000000ffffab2224 */ /* 0x000fca00078e00e1 */
[----:B------:R1:W-:Y:S01]  /*3290*/  @P2 STG.E.U16 desc[UR44][R170.64+0x10], R172 ;  /* 0x000010acaa002986 */ /* 0x0003e2000c10152c */
[----:B------:R-:W-:Y:S05]  /*32a0*/  @!P3 BRA `(.L_x_45) ;  /* 0x000000000004b947 */ /* 0x000fea0003800000 */
[----:B------:R0:W5:Y:S02]  /*32b0*/  LDG.E.LTC128B.U16 R4, desc[UR44][R168.64+0x12] ;  /* 0x0000122ca8047981 */ /* 0x000164000c1e1520 */
.L_x_45:
[----:B------:R-:W-:Y:S05]  /*32c0*/  BSYNC B1 ;  /* 0x0000000000017941 */ /* 0x000fea0003800000 */
.L_x_44:
        /* <DEDUP_REMOVED lines=12> */
.L_x_47:
[----:B------:R-:W-:Y:S05]  /*3390*/  BSYNC B1 ;  /* 0x0000000000017941 */ /* 0x000fea0003800000 */
.L_x_46:
        /* <DEDUP_REMOVED lines=12> */
.L_x_49:
[----:B------:R-:W-:Y:S05]  /*3460*/  BSYNC B1 ;  /* 0x0000000000017941 */ /* 0x000fea0003800000 */
.L_x_48:
[----:B-1---5:R-:W-:Y:S01]  /*3470*/  HADD2.F32 R170, -RZ, R4.H0_H0 ;  /* 0x20000004ffaa7230 */ /* 0x022fe20000004100 */
[----:B------:R-:W-:Y:S01]  /*3480*/  @P3 MOV R171, R217 ;  /* 0x000000d900ab3202 */ /* 0x000fe20000000f00 */
[----:B------:R-:W-:Y:S01]  /*3490*/  BSSY B1, `(.L_x_50) ;  /* 0x000000a000017945 */ /* 0x000fe20003800000 */
[----:B------:R-:W-:Y:S02]  /*34a0*/  ISETP.GT.AND P2, PT, R0, 0x10, P1 ;  /* 0x000000100000780c */ /* 0x000fe40000f44270 */
        /* <DEDUP_REMOVED lines=8> */
.L_x_51:
[----:B------:R-:W-:Y:S05]  /*3530*/  BSYNC B1 ;  /* 0x0000000000017941 */ /* 0x000fea0003800000 */
.L_x_50:
        /* <DEDUP_REMOVED lines=12> */
.L_x_53:
[----:B------:R-:W-:Y:S05]  /*3600*/  BSYNC B1 ;  /* 0x0000000000017941 */ /* 0x000fea0003800000 */
.L_x_52:
        /* <DEDUP_REMOVED lines=12> */
.L_x_55:
[----:B------:R-:W-:Y:S05]  /*36d0*/  BSYNC B1 ;  /* 0x0000000000017941 */ /* 0x000fea0003800000 */
.L_x_54:
        /* <DEDUP_REMOVED lines=12> */
.L_x_57:
[----:B------:R-:W-:Y:S05]  /*37a0*/  BSYNC B1 ;  /* 0x0000000000017941 */ /* 0x000fea0003800000 */
.L_x_56:
[----:B-1---5:R-:W-:Y:S01]  /*37b0*/  HADD2.F32 R170, -RZ, R4.H0_H0 ;  /* 0x20000004ffaa7230 */ /* 0x022fe20000004100 */
[----:B------:R-:W-:Y:S01]  /*37c0*/  ISETP.GT.AND P2, PT, R0, 0x18, P1 ;  /* 0x000000180000780c */ /* 0x000fe20000f44270 */
[----:B------:R-:W-:Y:S01]  /*37d0*/  @P3 IMAD.MOV.U32 R171, RZ, RZ, R217 ;  /* 0x000000ffffab3224 */ /* 0x000fe200078e00d9 */
[----:B------:R-:W-:Y:S02]  /*37e0*/  BSSY B1, `(.L_x_58) ;  /* 0x0000009000017945 */ /* 0x000fe40003800000 */
[----:B------:R-:W-:-:S04]  /*37f0*/  FMUL R170, R170, R23 ;  /* 0x00000017aaaa7220 */ /* 0x000fc80000400000 */
[----:B------:R-:W-:-:S05]  /*3800*/  FFMA R170, R181, R22, R170 ;  /* 0x00000016b5aa7223 */ /* 0x000fca00000000aa */
[----:B------:R-:W-:-:S04]  /*3810*/  F2FP.F16.F32.PACK_AB R170, RZ, R170 ;  /* 0x000000aaffaa723e */ /* 0x000fc800000000ff */
[----:B------:R-:W-:Y:S02]  /*3820*/  PRMT R172, R170, 0x7610, R172 ;  /* 0x00007610aaac7816 */ /* 0x000fe400000000ac */
[----:B------:R-:W-:-:S05]  /*3830*/  @P3 MOV R170, R216 ;  /* 0x000000d800aa3202 */ /* 0x000fca0000000f00 */
[----:B------:R1:W-:Y:S01]  /*3840*/  @P3 STG.E.U16 desc[UR44][R170.64+0x32], R172 ;  /* 0x000032acaa003986 */ /* 0x0003e2000c10152c */
[----:B------:R-:W-:Y:S05]  /*3850*/  @!P2 BRA `(.L_x_59) ;  /* 0x000000000004a947 */ /* 0x000fea0003800000 */
[----:B------:R0:W5:Y:S02]  /*3860*/  LDG.E.LTC128B.U16 R4, desc[UR44][R168.64+0x30] ;  /* 0x0000302ca8047981 */ /* 0x000164000c1e1520 */
.L_x_59:
[----:B------:R-:W-:Y:S05]  /*3870*/  BSYNC B1 ;  /* 0x0000000000017941 */ /* 0x000fea0003800000 */
.L_x_58:
        /* <DEDUP_REMOVED lines=12> */
.L_x_61:
[----:B------:R-:W-:Y:S05]  /*3940*/  BSYNC B1 ;  /* 0x0000000000017941 */ /* 0x000fea0003800000 */
.L_x_60:
        /* <DEDUP_REMOVED lines=12> */
.L_x_63:
[----:B------:R-:W-:Y:S05]  /*3a10*/  BSYNC B1 ;  /* 0x0000000000017941 */ /* 0x000fea0003800000 */
.L_x_62:
[----:B-1---5:R-:W-:Y:S01]  /*3a20*/  HADD2.F32 R170, -RZ, R4.H0_H0 ;  /* 0x20000004ffaa7230 */ /* 0x022fe20000004100 */
[----:B------:R-:W-:Y:S01]  /*3a30*/  ISETP.GT.AND P3, PT, R0, 0x21, P0 ;  /* 0x000000210000780c */ /* 0x000fe20000764270 */
[----:B------:R-:W-:Y:S03]  /*3a40*/  BSSY B1, `(.L_x_64) ;  /* 0x000000a000017945 */ /* 0x000fe60003800000 */
[----:B------:R-:W-:Y:S01]  /*3a50*/  FMUL R171, R170, R23 ;  /* 0x00000017aaab7220 */ /* 0x000fe20000400000 */
[----:B------:R-:W-:-:S03]  /*3a60*/  @P2 IMAD.MOV.U32 R170, RZ, RZ, R216 ;  /* 0x000000ffffaa2224 */ /* 0x000fc600078e00d8 */
[----:B------:R-:W-:-:S05]  /*3a70*/  FFMA R171, R184, R22, R171 ;  /* 0x00000016b8ab7223 */ /* 0x000fca00000000ab */
[----:B------:R-:W-:-:S04]  /*3a80*/  F2FP.F16.F32.PACK_AB R171, RZ, R171 ;  /* 0x000000abffab723e */ /* 0x000fc800000000ff */
[----:B------:R-:W-:Y:S02]  /*3a90*/  PRMT R172, R171, 0x7610, R172 ;  /* 0x00007610abac7816 */ /* 0x000fe400000000ac */
[----:B------:R-:W-:-:S05]  /*3aa0*/  @P2 MOV R171, R217 ;  /* 0x000000d900ab2202 */ /* 0x000fca0000000f00 */
[----:B------:R1:W-:Y:S01]  /*3ab0*/  @P2 STG.E.U16 desc[UR44][R170.64+0x40], R172 ;  /* 0x000040acaa002986 */ /* 0x0003e2000c10152c */
[----:B------:R-:W-:Y:S05]  /*3ac0*/  @!P3 BRA `(.L_x_65) ;  /* 0x000000000004b947 */ /* 0x000fea0003800000 */
[----:B------:R0:W5:Y:S02]  /*3ad0*/  LDG.E.LTC128B.U16 R4, desc[UR44][R6.64+0x42] ;  /* 0x0000422c06047981 */ /* 0x000164000c1e1520 */
.L_x_65:
[----:B------:R-:W-:Y:S05]  /*3ae0*/  BSYNC B1 ;  /* 0x0000000000017941 */ /* 0x000fea0003800000 */
.L_x_64:
        /* <DEDUP_REMOVED lines=12> */
.L_x_67:
[----:B------:R-:W-:Y:S05]  /*3bb0*/  BSYNC B1 ;  /* 0x0000000000017941 */ /* 0x000fea0003800000 */
.L_x_66:
        /* <DEDUP_REMOVED lines=12> */
.L_x_69:
[----:B------:R-:W-:Y:S05]  /*3c80*/  BSYNC B1 ;  /* 0x0000000000017941 */ /* 0x000fea0003800000 */
.L_x_68:
        /* <DEDUP_REMOVED lines=12> */
.L_x_71:
[----:B------:R-:W-:Y:S05]  /*3d50*/  BSYNC B1 ;  /* 0x0000000000017941 */ /* 0x000fea0003800000 */
.L_x_70:
        /* <DEDUP_REMOVED lines=12> */
.L_x_73:
[----:B------:R-:W-:Y:S05]  /*3e20*/  BSYNC B1 ;  /* 0x0000000000017941 */ /* 0x000fea0003800000 */
.L_x_72:
        /* <DEDUP_REMOVED lines=12> */
.L_x_75:
[----:B------:R-:W-:Y:S05]  /*3ef0*/  BSYNC B1 ;  /* 0x0000000000017941 */ /* 0x000fea0003800000 */
.L_x_74:
        /* <DEDUP_REMOVED lines=12> */
.L_x_77:
[----:B------:R-:W-:Y:S05]  /*3fc0*/  BSYNC B1 ;  /* 0x0000000000017941 */ /* 0x000fea0003800000 */
.L_x_76:
        /* <DEDUP_REMOVED lines=12> */
.L_x_79:
[----:B------:R-:W-:Y:S05]  /*4090*/  BSYNC B1 ;  /* 0x0000000000017941 */ /* 0x000fea0003800000 */
.L_x_78:
        /* <DEDUP_REMOVED lines=12> */
.L_x_81:
[----:B------:R-:W-:Y:S05]  /*4160*/  BSYNC B1 ;  /* 0x0000000000017941 */ /* 0x000fea0003800000 */
.L_x_80:
        /* <DEDUP_REMOVED lines=12> */
.L_x_83:
[----:B------:R-:W-:Y:S05]  /*4230*/  BSYNC B1 ;  /* 0x0000000000017941 */ /* 0x000fea0003800000 */
.L_x_82:
        /* <DEDUP_REMOVED lines=12> */
.L_x_85:
[----:B------:R-:W-:Y:S05]  /*4300*/  BSYNC B1 ;  /* 0x0000000000017941 */ /* 0x000fea0003800000 */
.L_x_84:
        /* <DEDUP_REMOVED lines=12> */
.L_x_87:
[----:B------:R-:W-:Y:S05]  /*43d0*/  BSYNC B1 ;  /* 0x0000000000017941 */ /* 0x000fea0003800000 */
.L_x_86:
        /* <DEDUP_REMOVED lines=12> */
.L_x_89:
[----:B------:R-:W-:Y:S05]  /*44a0*/  BSYNC B1 ;  /* 0x0000000000017941 */ /* 0x000fea0003800000 */
.L_x_88:
        /* <DEDUP_REMOVED lines=12> */
.L_x_91:
[----:B------:R-:W-:Y:S05]  /*4570*/  BSYNC B1 ;  /* 0x0000000000017941 */ /* 0x000fea0003800000 */
.L_x_90:
        /* <DEDUP_REMOVED lines=12> */
.L_x_93:
[----:B------:R-:W-:Y:S05]  /*4640*/  BSYNC B1 ;  /* 0x0000000000017941 */ /* 0x000fea0003800000 */
.L_x_92:
        /* <DEDUP_REMOVED lines=12> */
.L_x_95:
[----:B------:R-:W-:Y:S05]  /*4710*/  BSYNC B1 ;  /* 0x0000000000017941 */ /* 0x000fea0003800000 */
.L_x_94:
        /* <DEDUP_REMOVED lines=12> */
.L_x_97:
[----:B------:R-:W-:Y:S05]  /*47e0*/  BSYNC B1 ;  /* 0x0000000000017941 */ /* 0x000fea0003800000 */
.L_x_96:
        /* <DEDUP_REMOVED lines=12> */
.L_x_99:
[----:B------:R-:W-:Y:S05]  /*48b0*/  BSYNC B1 ;  /* 0x0000000000017941 */ /* 0x000fea0003800000 */
.L_x_98:
        /* <DEDUP_REMOVED lines=12> */
.L_x_101:
[----:B------:R-:W-:Y:S05]  /*4980*/  BSYNC B1 ;  /* 0x0000000000017941 */ /* 0x000fea0003800000 */
.L_x_100:
        /* <DEDUP_REMOVED lines=12> */
.L_x_103:
[----:B------:R-:W-:Y:S05]  /*4a50*/  BSYNC B1 ;  /* 0x0000000000017941 */ /* 0x000fea0003800000 */
.L_x_102:
        /* <DEDUP_REMOVED lines=12> */
.L_x_105:
[----:B------:R-:W-:Y:S05]  /*4b20*/  BSYNC B1 ;  /* 0x0000000000017941 */ /* 0x000fea0003800000 */
.L_x_104:
        /* <DEDUP_REMOVED lines=12> */
.L_x_107:
[----:B------:R-:W-:Y:S05]  /*4bf0*/  BSYNC B1 ;  /* 0x0000000000017941 */ /* 0x000fea0003800000 */
.L_x_106:
        /* <DEDUP_REMOVED lines=12> */
.L_x_109:
[----:B------:R-:W-:Y:S05]  /*4cc0*/  BSYNC B1 ;  /* 0x0000000000017941 */ /* 0x000fea0003800000 */
.L_x_108:
        /* <DEDUP_REMOVED lines=12> */
.L_x_111:
[----:B------:R-:W-:Y:S05]  /*4d90*/  BSYNC B1 ;  /* 0x0000000000017941 */ /* 0x000fea0003800000 */
.L_x_110:
        /* <DEDUP_REMOVED lines=12> */
.L_x_113:
[----:B------:R-:W-:Y:S05]  /*4e60*/  BSYNC B1 ;  /* 0x0000000000017941 */ /* 0x000fea0003800000 */
.L_x_112:
        /* <DEDUP_REMOVED lines=12> */
.L_x_115:
[----:B------:R-:W-:Y:S05]  /*4f30*/  BSYNC B1 ;  /* 0x0000000000017941 */ /* 0x000fea0003800000 */
.L_x_114:
        /* <DEDUP_REMOVED lines=12> */
.L_x_117:
[----:B------:R-:W-:Y:S05]  /*5000*/  BSYNC B1 ;  /* 0x0000000000017941 */ /* 0x000fea0003800000 */
.L_x_116:
        /* <DEDUP_REMOVED lines=12> */
.L_x_119:
[----:B------:R-:W-:Y:S05]  /*50d0*/  BSYNC B1 ;  /* 0x0000000000017941 */ /* 0x000fea0003800000 */
.L_x_118:
        /* <DEDUP_REMOVED lines=12> */
.L_x_121:
[----:B------:R-:W-:Y:S05]  /*51a0*/  BSYNC B1 ;  /* 0x0000000000017941 */ /* 0x000fea0003800000 */
.L_x_120:
[----:B0--345:R-:W-:Y:S01]  /*51b0*/  HADD2.F32 R6, -RZ, R4.H0_H0 ;  /* 0x20000004ff067230 */ /* 0x039fe20000004100 */
[----:B------:R-:W-:Y:S01]  /*51c0*/  ISETP.GT.AND P2, PT, R0, 0x58, P1 ;  /* 0x000000580000780c */ /* 0x000fe20000f44270 */
[----:B------:R-:W-:Y:S01]  /*51d0*/  @P0 IMAD.MOV.U32 R7, RZ, RZ, R217 ;  /* 0x000000ffff070224 */ /* 0x000fe200078e00d9 */
[----:B------:R-:W-:Y:S02]  /*51e0*/  BSSY B1, `(.L_x_122) ;  /* 0x0000009000017945 */ /* 0x000fe40003800000 */
[----:B------:R-:W-:-:S04]  /*51f0*/  FMUL R6, R6, R23 ;  /* 0x0000001706067220 */ /* 0x000fc80000400000 */
[----:B------:R-:W-:-:S05]  /*5200*/  FFMA R6, R213, R22, R6 ;  /* 0x00000016d5067223 */ /* 0x000fca0000000006 */
[----:B------:R-:W-:-:S04]  /*5210*/  F2FP.F16.F32.PACK_AB R6, RZ, R6 ;  /* 0x00000006ff06723e */ /* 0x000fc800000000ff */
[----:B-1----:R-:W-:Y:S01]  /*5220*/  PRMT R170, R6, 0x7610, R170 ;  /* 0x0000761006aa7816 */ /* 0x002fe200000000aa */
[----:B------:R-:W-:-:S05]  /*5230*/  @P0 IMAD.MOV.U32 R6, RZ, RZ, R216 ;  /* 0x000000ffff060224 */ /* 0x000fca00078e00d8 */
[----:B------:R0:W-:Y:S01]  /*5240*/  @P0 STG.E.U16 desc[UR44][R6.64+0xb2], R170 ;  /* 0x0000b2aa06000986 */ /* 0x0001e2000c10152c */
[----:B------:R-:W-:Y:S05]  /*5250*/  @!P2 BRA `(.L_x_123) ;  /* 0x000000000004a947 */ /* 0x000fea0003800000 */
[----:B------:R1:W5:Y:S02]  /*5260*/  LDG.E.LTC128B.U16 R4, desc[UR44][R168.64+0xb0] ;  /* 0x0000b02ca8047981 */ /* 0x000364000c1e1520 */
.L_x_123:
[----:B------:R-:W-:Y:S05]  /*5270*/  BSYNC B1 ;  /* 0x0000000000017941 */ /* 0x000fea0003800000 */
.L_x_122:
[----:B0----5:R-:W-:Y:S01]  /*5280*/  HADD2.F32 R6, -RZ, R4.H0_H0 ;  /* 0x20000004ff067230 */ /* 0x021fe20000004100 */
[----:B------:R-:W-:Y:S01]  /*5290*/  ISETP.GT.AND P1, PT, R0, 0x59, P1 ;  /* 0x000000590000780c */ /* 0x000fe20000f24270 */
[----:B------:R-:W-:Y:S01]  /*52a0*/  BSSY B1, `(.L_x_124) ;  /* 0x000000c000017945 */ /* 0x000fe20003800000 */
[----:B------:R-:W-:Y:S02]  /*52b0*/  IADD3 R175, P0, R5, 0x80, RZ ;  /* 0x0000008005af7810 */ /* 0x000fe40007f1e0ff */
[----:B------:R-:W-:Y:S01]  /*52c0*/  FMUL R7, R6, R23 ;  /* 0x0000001706077220 */ /* 0x000fe20000400000 */
[----:B------:R-:W-:Y:S02]  /*52d0*/  @P2 IMAD.MOV.U32 R6, RZ, RZ, R224 ;  /* 0x000000ffff062224 */ /* 0x000fe400078e00e0 */
[----:B------:R-:W-:Y:S02]  /*52e0*/  IMAD.X R171, RZ, RZ, UR7, P0 ;  /* 0x00000007ffab7e24 */ /* 0x000fe400080e06ff */
[----:B------:R-:W-:-:S05]  /*52f0*/  FFMA R7, R214, R22, R7 ;  /* 0x00000016d6077223 */ /* 0x000fca0000000007 */
[----:B------:R-:W-:-:S04]  /*5300*/  F2FP.F16.F32.PACK_AB R7, RZ, R7 ;  /* 0x00000007ff07723e */ /* 0x000fc800000000ff */
[----:B------:R-:W-:Y:S01]  /*5310*/  PRMT R170, R7, 0x7610, R170 ;  /* 0x0000761007aa7816 */ /* 0x000fe200000000aa */
[----:B------:R-:W-:-:S05]  /*5320*/  @P2 IMAD.MOV.U32 R7, RZ, RZ, R225 ;  /* 0x000000ffff072224 */ /* 0x000fca00078e00e1 */
[----:B------:R0:W-:Y:S01]  /*5330*/  @P2 STG.E.U16 desc[UR44][R6.64+0xb0], R170 ;  /* 0x0000b0aa06002986 */ /* 0x0001e2000c10152c */
[----:B------:R-:W-:Y:S05]  /*5340*/  @!P1 BRA `(.L_x_125) ;  /* 0x0000000000049947 */ /* 0x000fea0003800000 */
[----:B------:R3:W5:Y:S02]  /*5350*/  LDG.E.LTC128B.U16 R4, desc[UR44][R168.64+0xb2] ;  /* 0x0000b22ca8047981 */ /* 0x000764000c1e1520 */
.L_x_125:
[----:B------:R-:W-:Y:S05]  /*5360*/  BSYNC B1 ;  /* 0x0000000000017941 */ /* 0x000fea0003800000 */
.L_x_124:
[----:B0----5:R-:W-:Y:S01]  /*5370*/  HADD2.F32 R6, -RZ, R4.H0_H0 ;  /* 0x20000004ff067230 */ /* 0x021fe20000004100 */
[----:B------:R-:W-:Y:S01]  /*5380*/  ISETP.GT.AND P0, PT, R3, 0x80, PT ;  /* 0x000000800300780c */ /* 0x000fe20003f04270 */
[-C--:B------:R-:W-:Y:S01]  /*5390*/  IMAD R170, R171, R8.reuse, RZ ;  /* 0x00000008abaa7224 */ /* 0x080fe200078e02ff */
[----:B------:R-:W-:Y:S02]  /*53a0*/  PRMT R176, R4, 0x7610, R176 ;  /* 0x0000761004b07816 */ /* 0x000fe400000000b0 */
[----:B-123--:R-:W-:Y:S01]  /*53b0*/  FMUL R168, R6, R23 ;  /* 0x0000001706a87220 */ /* 0x00efe20000400000 */
[C---:B------:R-:W-:Y:S01]  /*53c0*/  IMAD R177, R175.reuse, R9, R170 ;  /* 0x00000009afb17224 */ /* 0x040fe200078e02aa */
[----:B------:R-:W-:Y:S01]  /*53d0*/  ISETP.GT.AND P4, PT, R0, RZ, P0 ;  /* 0x000000ff0000720c */ /* 0x000fe20000784270 */
[----:B------:R-:W-:-:S04]  /*53e0*/  IMAD.WIDE.U32 R6, R175, R8, R14 ;  /* 0x00000008af067225 */ /* 0x000fc800078e000e */
[----:B------:R-:W-:Y:S01]  /*53f0*/  FFMA R215, R215, R22, R168 ;  /* 0x00000016d7d77223 */ /* 0x000fe200000000a8 */
[----:B------:R-:W-:Y:S01]  /*5400*/  IMAD.IADD R7, R7, 0x1, R177 ;  /* 0x0000000107077824 */ /* 0x000fe200078e02b1 */
[----:B------:R-:W-:-:S03]  /*5410*/  LEA R168, P2, R6, R10, 0x1 ;  /* 0x0000000a06a87211 */ /* 0x000fc600078408ff */
[----:B------:R-:W-:Y:S02]  /*5420*/  F2FP.F16.F32.PACK_AB R215, RZ, R215 ;  /* 0x000000d7ffd7723e */ /* 0x000fe400000000ff */
[----:B------:R-:W-:-:S03]  /*5430*/  LEA.HI.X R169, R6, R11, R7, 0x1, P2 ;  /* 0x0000000b06a97211 */ /* 0x000fc600010f0c07 */
[----:B------:R0:W-:Y:S04]  /*5440*/  @P1 STG.E.U16 desc[UR44][R224.64+0xb2], R215 ;  /* 0x0000b2d7e0001986 */ /* 0x0001e8000c10152c */
[----:B------:R-:W2:Y:S01]  /*5450*/  @P4 LDG.E.LTC128B.U16 R176, desc[UR44][R168.64] ;  /* 0x0000002ca8b04981 */ /* 0x000ea2000c1e1520 */
[----:B------:R-:W-:Y:S01]  /*5460*/  IMAD.WIDE.U32 R6, R175, R8, R220 ;  /* 0x00000008af067225 */ /* 0x000fe200078e00dc */
[----:B------:R-:W-:Y:S01]  /*5470*/  USHF.L.U64.HI UR4, UR8, 0x8, UR9 ;  /* 0x0000000808047899 */ /* 0x000fe20008010209 */
[----:B------:R-:W-:Y:S01]  /*5480*/  ISETP.GT.AND P2, PT, R0, 0x1, P0 ;  /* 0x000000010000780c */ /* 0x000fe20000744270 */
[----:B------:R-:W-:Y:S01]  /*5490*/  BSSY B1, `(.L_x_126) ;  /* 0x0000010000017945 */ /* 0x000fe20003800000 */
[----:B------:R-:W-:Y:S01]  /*54a0*/  IMAD.U32 R171, RZ, RZ, UR8 ;  /* 0x00000008ffab7e24 */ /* 0x000fe2000f8e00ff */
[----:B------:R-:W-:-:S04]  /*54b0*/  IADD3 R7, R177, R7, RZ ;  /* 0x00000007b1077210 */ /* 0x000fc80007ffe0ff */
[----:B------:R-:W-:Y:S01]  /*54c0*/  LEA R170, P1, R171, R216, 0x8 ;  /* 0x000000d8abaa7211 */ /* 0x000fe200078240ff */
[----:B------:R-:W-:-:S03]  /*54d0*/  IMAD.WIDE.U32 R172, R20, UR42, R6 ;  /* 0x0000002a14ac7c25 */ /* 0x000fc6000f8e0006 */
[----:B------:R-:W-:Y:S02]  /*54e0*/  IADD3.X R171, R217, UR4, RZ, P1, !PT ;  /* 0x00000004d9ab7c10 */ /* 0x000fe40008ffe4ff */
[----:B------:R-:W-:Y:S01]  /*54f0*/  LEA R6, P3, R172, R10, 0x1 ;  /* 0x0000000aac067211 */ /* 0x000fe200078608ff */
[----:B--2---:R-:W-:-:S05]  /*5500*/  HADD2.F32 R4, -RZ, R176.H0_H0 ;  /* 0x200000b0ff047230 */ /* 0x004fca0000004100 */
[----:B------:R-:W-:Y:S01]  /*5510*/  FMUL R7, R4, R23 ;  /* 0x0000001704077220 */ /* 0x000fe20000400000 */
[----:B------:R-:W-:-:S03]  /*5520*/  IMAD.IADD R4, R223, 0x1, R173 ;  /* 0x00000001df047824 */ /* 0x000fc600078e02ad */
[----:B------:R-:W-:-:S05]  /*5530*/  FFMA R7, R120, R22, R7 ;  /* 0x0000001678077223 */ /* 0x000fca0000000007 */
[----:B------:R-:W-:Y:S02]  /*5540*/  F2FP.F16.F32.PACK_AB R120, RZ, R7 ;  /* 0x00000007ff78723e */ /* 0x000fe400000000ff */
[----:B------:R-:W-:-:S03]  /*5550*/  LEA.HI.X R7, R172, R11, R4, 0x1, P3 ;  /* 0x0000000bac077211 */ /* 0x000fc600018f0c04 */
[----:B------:R0:W-:Y:S01]  /*5560*/  @P4 STG.E.U16 desc[UR44][R170.64], R120 ;  /* 0x00000078aa004986 */ /* 0x0001e2000c10152c */
[----:B------:R-:W-:Y:S05]  /*5570*/  @!P2 BRA `(.L_x_127) ;  /* 0x000000000004a947 */ /* 0x000fea0003800000 */
[----:B------:R1:W5:Y:S02]  /*5580*/  LDG.E.LTC128B.U16 R176, desc[UR44][R6.64+0x2] ;  /* 0x0000022c06b07981 */ /* 0x000364000c1e1520 */
.L_x_127:
[----:B------:R-:W-:Y:S05]  /*5590*/  BSYNC B1 ;  /* 0x0000000000017941 */ /* 0x000fea0003800000 */
.L_x_126:
[----:B-----5:R-:W-:Y:S01]  /*55a0*/  HADD2.F32 R4, -RZ, R176.H0_H0 ;  /* 0x200000b0ff047230 */ /* 0x020fe20000004100 */
[----:B------:R-:W-:Y:S01]  /*55b0*/  ISETP.GT.AND P1, PT, R3, 0x88, PT ;  /* 0x000000880300780c */ /* 0x000fe20003f24270 */
[----:B------:R-:W-:Y:S01]  /*55c0*/  IMAD.WIDE.U32 R174, R175, R8, R218 ;  /* 0x00000008afae7225 */ /* 0x000fe200078e00da */
[----:B------:R-:W-:Y:S03]  /*55d0*/  BSSY B1, `(.L_x_128) ;  /* 0x0000012000017945 */ /* 0x000fe60003800000 */
[----:B------:R-:W-:Y:S01]  /*55e0*/  FMUL R4, R4, R23 ;  /* 0x0000001704047220 */ /* 0x000fe20000400000 */
[----:B------:R-:W-:Y:S01]  /*55f0*/  IMAD.IADD R177, R177, 0x1, R175 ;  /* 0x00000001b1b17824 */ /* 0x000fe200078e02af */
[----:B0-----:R-:W-:Y:S02]  /*5600*/  IADD3 R120, P4, R12, R174, RZ ;  /* 0x000000ae0c787210 */ /* 0x001fe40007f9e0ff */
[----:B------:R-:W-:Y:S01]  /*5610*/  FFMA R4, R121, R22, R4 ;  /* 0x0000001679047223 */ /* 0x000fe20000000004 */
[----:B------:R-:W-:-:S02]  /*5620*/  ISETP.GT.AND P3, PT, R0, RZ, P1 ;  /* 0x000000ff0000720c */ /* 0x000fc40000f64270 */
[----:B------:R-:W-:Y:S02]  /*5630*/  IADD3 R174, P5, R220, R174, RZ ;  /* 0x000000aedcae7210 */ /* 0x000fe40007fbe0ff */
[----:B------:R-:W-:Y:S01]  /*5640*/  F2FP.F16.F32.PACK_AB R121, RZ, R4 ;  /* 0x00000004ff79723e */ /* 0x000fe200000000ff */
[----:B------:R-:W-:Y:S01]  /*5650*/  IMAD.X R4, R177, 0x1, R15, P4 ;  /* 0x00000001b1047824 */ /* 0x000fe200020e060f */
[C---:B------:R-:W-:Y:S02]  /*5660*/  LEA R168, P4, R120.reuse, R10, 0x1 ;  /* 0x0000000a78a87211 */ /* 0x040fe400078808ff */
[----:B------:R-:W-:Y:S01]  /*5670*/  PRMT R172, R121, 0x7610, R172 ;  /* 0x0000761079ac7816 */ /* 0x000fe200000000ac */
[----:B------:R-:W-:Y:S01]  /*5680*/  IMAD.MOV.U32 R121, RZ, RZ, R171 ;  /* 0x000000ffff797224 */ /* 0x000fe200078e00ab */
[----:B------:R-:W-:Y:S01]  /*5690*/  LEA.HI.X R169, R120, R11, R4, 0x1, P4 ;  /* 0x0000000b78a97211 */ /* 0x000fe200020f0c04 */
[----:B------:R-:W-:Y:S01]  /*56a0*/  IMAD.MOV.U32 R120, RZ, RZ, R170 ;  /* 0x000000ffff787224 */ /* 0x000fe200078e00aa */
[----:B------:R-:W-:-:S04]  /*56b0*/  IADD3.X R175, R221, R177, RZ, P5, !PT ;  /* 0x000000b1ddaf7210 */ /* 0x000fc80002ffe4ff */
[----:B------:R0:W-:Y:S01]  /*56c0*/  @P2 STG.E.U16 desc[UR44][R120.64+0x2], R172 ;  /* 0x000002ac78002986 */ /* 0x0001e2000c10152c */
[----:B------:R-:W-:Y:S05]  /*56d0*/  @!P3 BRA `(.L_x_129) ;  /* 0x000000000004b947 */ /* 0x000fea0003800000 */
[----:B------:R2:W5:Y:S02]  /*56e0*/  LDG.E.LTC128B.U16 R176, desc[UR44][R168.64] ;  /* 0x0000002ca8b07981 */ /* 0x000564000c1e1520 */
.L_x_129:
[----:B------:R-:W-:Y:S05]  /*56f0*/  BSYNC B1 ;  /* 0x0000000000017941 */ /* 0x000fea0003800000 */
.L_x_128:
[----:B-----5:R-:W-:Y:S01]  /*5700*/  HADD2.F32 R4, -RZ, R176.H0_H0 ;  /* 0x200000b0ff047230 */ /* 0x020fe20000004100 */
[----:B0-----:R-:W-:Y:S01]  /*5710*/  IADD3 R172, P2, R170, R21, RZ ;  /* 0x00000015aaac7210 */ /* 0x001fe20007f5e0ff */
[----:B------:R-:W-:Y:S01]  /*5720*/  IMAD.WIDE.U32 R174, R20, UR42, R174 ;  /* 0x0000002a14ae7c25 */ /* 0x000fe2000f8e00ae */
[----:B------:R-:W-:Y:S03]  /*5730*/  BSSY B1, `(.L_x_130) ;  /* 0x000000c000017945 */ /* 0x000fe60003800000 */
[----:B--2---:R-:W-:Y:S01]  /*5740*/  FMUL R169, R4, R23 ;  /* 0x0000001704a97220 */ /* 0x004fe20000400000 */
[----:B------:R-:W-:Y:S01]  /*5750*/  IMAD.X R173, R171, 0x1, R227, P2 ;  /* 0x00000001abad7824 */ /* 0x000fe200010e06e3 */
[----:B------:R-:W-:Y:S01]  /*5760*/  LEA R168, P4, R174, R10, 0x1 ;  /* 0x0000000aaea87211 */ /* 0x000fe200078808ff */
[----:B------:R-:W-:Y:S02]  /*5770*/  IMAD.IADD R4, R223, 0x1, R175 ;  /* 0x00000001df047824 */ /* 0x000fe400078e02af */
[----:B------:R-:W-:-:S05]  /*5780*/  FFMA R169, R122, R22, R169 ;  /* 0x000000167aa97223 */ /* 0x000fca00000000a9 */
[----:B------:R-:W-:Y:S02]  /*5790*/  F2FP.F16.F32.PACK_AB R122, RZ, R169 ;  /* 0x000000a9ff7a723e */ /* 0x000fe400000000ff */
[----:B------:R-:W-:Y:S02]  /*57a0*/  LEA.HI.X R169, R174, R11, R4, 0x1, P4 ;  /* 0x0000000baea97211 */ /* 0x000fe400020f0c04 */
[----:B------:R-:W-:Y:S01]  /*57b0*/  ISETP.GT.AND P4, PT, R0, 0x1, P1 ;  /* 0x000000010000780c */ /* 0x000fe20000f84270 */
[----:B------:R0:W-:-:S12]  /*57c0*/  @P3 STG.E.U16 desc[UR44][R172.64], R122 ;  /* 0x0000007aac003986 */ /* 0x0001d8000c10152c */
[----:B0-----:R-:W-:Y:S05]  /*57d0*/  @!P4 BRA `(.L_x_131) ;  /* 0x000000000004c947 */ /* 0x001fea0003800000 */
[----:B------:R0:W5:Y:S02]  /*57e0*/  LDG.E.LTC128B.U16 R176, desc[UR44][R168.64+0x2] ;  /* 0x0000022ca8b07981 */ /* 0x000164000c1e1520 */
.L_x_131:
[----:B------:R-:W-:Y:S05]  /*57f0*/  BSYNC B1 ;  /* 0x0000000000017941 */ /* 0x000fea0003800000 */
.L_x_130:
[----:B-----5:R-:W-:Y:S01]  /*5800*/  HADD2.F32 R4, -RZ, R176.H0_H0 ;  /* 0x200000b0ff047230 */ /* 0x020fe20000004100 */
[----:B------:R-:W-:Y:S01]  /*5810*/  IADD3 R122, P2, R21, R170, RZ ;  /* 0x000000aa157a7210 */ /* 0x000fe20007f5e0ff */
[----:B------:R-:W-:Y:S01]  /*5820*/  BSSY B1, `(.L_x_132) ;  /* 0x0000009000017945 */ /* 0x000fe20003800000 */
[----:B------:R-:W-:Y:S02]  /*5830*/  ISETP.GT.AND P3, PT, R0, 0x8, P0 ;  /* 0x000000080000780c */ /* 0x000fe40000764270 */
[----:B------:R-:W-:-:S04]  /*5840*/  FMUL R4, R4, R23 ;  /* 0x0000001704047220 */ /* 0x000fc80000400000 */
[----:B------:R-:W-:Y:S01]  /*5850*/  FFMA R4, R123, R22, R4 ;  /* 0x000000167b047223 */ /* 0x000fe20000000004 */
[----:B------:R-:W-:-:S04]  /*5860*/  IMAD.X R123, R227, 0x1, R171, P2 ;  /* 0x00000001e37b7824 */ /* 0x000fc800010e06ab */
[----:B------:R-:W-:-:S05]  /*5870*/  F2FP.F16.F32.PACK_AB R4, RZ, R4 ;  /* 0x00000004ff04723e */ /* 0x000fca00000000ff */
[----:B------:R2:W-:Y:S01]  /*5880*/  @P4 STG.E.U16 desc[UR44][R122.64+0x2], R4 ;  /* 0x000002047a004986 */ /* 0x0005e2000c10152c */
[----:B------:R-:W-:Y:S05]  /*5890*/  @!P3 BRA `(.L_x_133) ;  /* 0x000000000004b947 */ /* 0x000fea0003800000 */
[----:B------:R3:W5:Y:S02]  /*58a0*/  LDG.E.LTC128B.U16 R176, desc[UR44][R6.64+0x10] ;  /* 0x0000102c06b07981 */ /* 0x000764000c1e1520 */
.L_x_133:
[----:B------:R-:W-:Y:S05]  /*58b0*/  BSYNC B1 ;  /* 0x0000000000017941 */ /* 0x000fea0003800000 */
.L_x_132:
[----:B--2--5:R-:W-:Y:S01]  /*58c0*/  HADD2.F32 R4, -RZ, R176.H0_H0 ;  /* 0x200000b0ff047230 */ /* 0x024fe20000004100 */
[----:B------:R-:W-:Y:S01]  /*58d0*/  ISETP.GT.AND P2, PT, R0, 0x9, P0 ;  /* 0x000000090000780c */ /* 0x000fe20000744270 */
[----:B------:R-:W-:Y:S03]  /*58e0*/  BSSY B1, `(.L_x_134) ;  /* 0x0000007000017945 */ /* 0x000fe60003800000 */
[----:B------:R-:W-:-:S04]  /*58f0*/  FMUL R175, R4, R23 ;  /* 0x0000001704af7220 */ /* 0x000fc80000400000 */
[----:B------:R-:W-:-:S05]  /*5900*/  FFMA R175, R124, R22, R175 ;  /* 0x000000167caf7223 */ /* 0x000fca00000000af */
[----:B------:R-:W-:-:S05]  /*5910*/  F2FP.F16.F32.PACK_AB R175, RZ, R175 ;  /* 0x000000afffaf723e */ /* 0x000fca00000000ff */
[----:B------:R2:W-:Y:S01]  /*5920*/  @P3 STG.E.U16 desc[UR44][R170.64+0x10], R175 ;  /* 0x000010afaa003986 */ /* 0x0005e2000c10152c */
[----:B------:R-:W-:Y:S05]  /*5930*/  @!P2 BRA `(.L_x_135) ;  /* 0x000000000004a947 */ /* 0x000fea0003800000 */
[----:B------:R4:W5:Y:S02]  /*5940*/  LDG.E.LTC128B.U16 R176, desc[UR44][R6.64+0x12] ;  /* 0x0000122c06b07981 */ /* 0x000964000c1e1520 */
.L_x_135:
[----:B------:R-:W-:Y:S05]  /*5950*/  BSYNC B1 ;  /* 0x0000000000017941 */ /* 0x000fea0003800000 */
.L_x_134:
[----:B-----5:R-:W-:Y:S01]  /*5960*/  HADD2.F32 R4, -RZ, R176.H0_H0 ;  /* 0x200000b0ff047230 */ /* 0x020fe20000004100 */
        /* <DEDUP_REMOVED lines=8> */
.L_x_137:
[----:B------:R-:W-:Y:S05]  /*59f0*/  BSYNC B1 ;  /* 0x0000000000017941 */ /* 0x000fea0003800000 */
.L_x_136:
[----:B0----5:R-:W-:Y:S01]  /*5a00*/  HADD2.F32 R4, -RZ, R176.H0_H0 ;  /* 0x200000b0ff047230 */ /* 0x021fe20000004100 */
        /* <DEDUP_REMOVED lines=11> */
.L_x_139:
[----:B------:R-:W-:Y:S05]  /*5ac0*/  BSYNC B1 ;  /* 0x0000000000017941 */ /* 0x000fea0003800000 */
.L_x_138:
[----:B0----5:R-:W-:Y:S01]  /*5ad0*/  HADD2.F32 R4, -RZ, R176.H0_H0 ;  /* 0x200000b0ff047230 */ /* 0x021fe20000004100 */
        /* <DEDUP_REMOVED lines=8> */
.L_x_141:
[----:B------:R-:W-:Y:S05]  /*5b60*/  BSYNC B1 ;  /* 0x0000000000017941 */ /* 0x000fea0003800000 */
.L_x_140:
[----:B0----5:R-:W-:Y:S01]  /*5b70*/  HADD2.F32 R4, -RZ, R176.H0_H0 ;  /* 0x200000b0ff047230 */ /* 0x021fe20000004100 */
        /* <DEDUP_REMOVED lines=11> */
.L_x_143:
[----:B------:R-:W-:Y:S05]  /*5c30*/  BSYNC B1 ;  /* 0x0000000000017941 */ /* 0x000fea0003800000 */
.L_x_142:
        /* <DEDUP_REMOVED lines=9> */
.L_x_145:
[----:B------:R-:W-:Y:S05]  /*5cd0*/  BSYNC B1 ;  /* 0x0000000000017941 */ /* 0x000fea0003800000 */
.L_x_144:
        /* <DEDUP_REMOVED lines=12> */
.L_x_147:
[----:B------:R-:W-:Y:S05]  /*5da0*/  BSYNC B1 ;  /* 0x0000000000017941 */ /* 0x000fea0003800000 */
.L_x_146:
        /* <DEDUP_REMOVED lines=9> */
.L_x_149:
[----:B------:R-:W-:Y:S05]  /*5e40*/  BSYNC B1 ;  /* 0x0000000000017941 */ /* 0x000fea0003800000 */
.L_x_148:
        /* <DEDUP_REMOVED lines=12> */
.L_x_151:
[----:B------:R-:W-:Y:S05]  /*5f10*/  BSYNC B1 ;  /* 0x0000000000017941 */ /* 0x000fea0003800000 */
.L_x_150:
        /* <DEDUP_REMOVED lines=9> */
.L_x_153:
[----:B------:R-:W-:Y:S05]  /*5fb0*/  BSYNC B1 ;  /* 0x0000000000017941 */ /* 0x000fea0003800000 */
.L_x_152:
        /* <DEDUP_REMOVED lines=12> */
.L_x_155:
[----:B------:R-:W-:Y:S05]  /*6080*/  BSYNC B1 ;  /* 0x0000000000017941 */ /* 0x000fea0003800000 */
.L_x_154:
        /* <DEDUP_REMOVED lines=9> */
.L_x_157:
[----:B------:R-:W-:Y:S05]  /*6120*/  BSYNC B1 ;  /* 0x0000000000017941 */ /* 0x000fea0003800000 */
.L_x_156:
[----:B0----5:R-:W-:Y:S01]  /*6130*/  HADD2.F32 R4, -RZ, R176.H0_H0 ;  /* 0x200000b0ff047230 */ /* 0x021fe20000004100 */
        /* <DEDUP_REMOVED lines=11> */
.L_x_159:
[----:B------:R-:W-:Y:S05]  /*61f0*/  BSYNC B1 ;  /* 0x0000000000017941 */ /* 0x000fea0003800000 */
.L_x_158:
        /* <DEDUP_REMOVED lines=9> */
.L_x_161:
[----:B------:R-:W-:Y:S05]  /*6290*/  BSYNC B1 ;  /* 0x0000000000017941 */ /* 0x000fea0003800000 */
.L_x_160:
        /* <DEDUP_REMOVED lines=12> */
.L_x_163:
[----:B------:R-:W-:Y:S05]  /*6360*/  BSYNC B1 ;  /* 0x0000000000017941 */ /* 0x000fea0003800000 */
.L_x_162:
        /* <DEDUP_REMOVED lines=9> */
.L_x_165:
[----:B------:R-:W-:Y:S05]  /*6400*/  BSYNC B1 ;  /* 0x0000000000017941 */ /* 0x000fea0003800000 */
.L_x_164:
        /* <DEDUP_REMOVED lines=12> */
.L_x_167:
[----:B------:R-:W-:Y:S05]  /*64d0*/  BSYNC B1 ;  /* 0x0000000000017941 */ /* 0x000fea0003800000 */
.L_x_166:
        /* <DEDUP_REMOVED lines=9> */
.L_x_169:
[----:B------:R-:W-:Y:S05]  /*6570*/  BSYNC B1 ;  /* 0x0000000000017941 */ /* 0x000fea0003800000 */
.L_x_168:
        /* <DEDUP_REMOVED lines=12> */
.L_x_171:
[----:B------:R-:W-:Y:S05]  /*6640*/  BSYNC B1 ;  /* 0x0000000000017941 */ /* 0x000fea0003800000 */
.L_x_170:
        /* <DEDUP_REMOVED lines=9> */
.L_x_173:
[----:B------:R-:W-:Y:S05]  /*66e0*/  BSYNC B1 ;  /* 0x0000000000017941 */ /* 0x000fea0003800000 */
.L_x_172:
        /* <DEDUP_REMOVED lines=12> */
.L_x_175:
[----:B------:R-:W-:Y:S05]  /*67b0*/  BSYNC B1 ;  /* 0x0000000000017941 */ /* 0x000fea0003800000 */
.L_x_174:
        /* <DEDUP_REMOVED lines=9> */
.L_x_177:
[----:B------:R-:W-:Y:S05]  /*6850*/  BSYNC B1 ;  /* 0x0000000000017941 */ /* 0x000fea0003800000 */
.L_x_176:
        /* <DEDUP_REMOVED lines=12> */
.L_x_179:
[----:B------:R-:W-:Y:S05]  /*6920*/  BSYNC B1 ;  /* 0x0000000000017941 */ /* 0x000fea0003800000 */
.L_x_178:
        /* <DEDUP_REMOVED lines=9> */
.L_x_181:
[----:B------:R-:W-:Y:S05]  /*69c0*/  BSYNC B1 ;  /* 0x0000000000017941 */ /* 0x000fea0003800000 */
.L_x_180:
        /* <DEDUP_REMOVED lines=12> */
.L_x_183:
[----:B------:R-:W-:Y:S05]  /*6a90*/  BSYNC B1 ;  /* 0x0000000000017941 */ /* 0x000fea0003800000 */
.L_x_182:
        /* <DEDUP_REMOVED lines=9> */
.L_x_185:
[----:B------:R-:W-:Y:S05]  /*6b30*/  BSYNC B1 ;  /* 0x0000000000017941 */ /* 0x000fea0003800000 */
.L_x_184:
        /* <DEDUP_REMOVED lines=12> */
.L_x_187:
[----:B------:R-:W-:Y:S05]  /*6c00*/  BSYNC B1 ;  /* 0x0000000000017941 */ /* 0x000fea0003800000 */
.L_x_186:
        /* <DEDUP_REMOVED lines=9> */
.L_x_189:
[----:B------:R-:W-:Y:S05]  /*6ca0*/  BSYNC B1 ;  /* 0x0000000000017941 */ /* 0x000fea0003800000 */
.L_x_188:
        /* <DEDUP_REMOVED lines=12> */
.L_x_191:
[----:B------:R-:W-:Y:S05]  /*6d70*/  BSYNC B1 ;  /* 0x0000000000017941 */ /* 0x000fea0003800000 */
.L_x_190:
        /* <DEDUP_REMOVED lines=9> */
.L_x_193:
[----:B------:R-:W-:Y:S05]  /*6e10*/  BSYNC B1 ;  /* 0x0000000000017941 */ /* 0x000fea0003800000 */
.L_x_192:
        /* <DEDUP_REMOVED lines=12> */
.L_x_195:
[----:B------:R-:W-:Y:S05]  /*6ee0*/  BSYNC B1 ;  /* 0x0000000000017941 */ /* 0x000fea0003800000 */
.L_x_194:
        /* <DEDUP_REMOVED lines=9> */
.L_x_197:
[----:B------:R-:W-:Y:S05]  /*6f80*/  BSYNC B1 ;  /* 0x0000000000017941 */ /* 0x000fea0003800000 */
.L_x_196:
        /* <DEDUP_REMOVED lines=12> */
.L_x_199:
[----:B------:R-:W-:Y:S05]  /*7050*/  BSYNC B1 ;  /* 0x0000000000017941 */ /* 0x000fea0003800000 */
.L_x_198:
        /* <DEDUP_REMOVED lines=9> */
.L_x_201:
[----:B------:R-:W-:Y:S05]  /*70f0*/  BSYNC B1 ;  /* 0x0000000000017941 */ /* 0x000fea0003800000 */
.L_x_200:
        /* <DEDUP_REMOVED lines=12> */
.L_x_203:
[----:B------:R-:W-:Y:S05]  /*71c0*/  BSYNC B1 ;  /* 0x0000000000017941 */ /* 0x000fea0003800000 */
.L_x_202:
        /* <DEDUP_REMOVED lines=9> */
.L_x_205:
[----:B------:R-:W-:Y:S05]  /*7260*/  BSYNC B1 ;  /* 0x0000000000017941 */ /* 0x000fea0003800000 */
.L_x_204:
        /* <DEDUP_REMOVED lines=12> */
.L_x_207:
[----:B------:R-:W-:Y:S05]  /*7330*/  BSYNC B1 ;  /* 0x0000000000017941 */ /* 0x000fea0003800000 */
.L_x_206:
        /* <DEDUP_REMOVED lines=9> */
.L_x_209:
[----:B------:R-:W-:Y:S05]  /*73d0*/  BSYNC B1 ;  /* 0x0000000000017941 */ /* 0x000fea0003800000 */
.L_x_208:
        /* <DEDUP_REMOVED lines=12> */
.L_x_211:
[----:B------:R-:W-:Y:S05]  /*74a0*/  BSYNC B1 ;  /* 0x0000000000017941 */ /* 0x000fea0003800000 */
.L_x_210:
        /* <DEDUP_REMOVED lines=9> */
.L_x_213:
[----:B------:R-:W-:Y:S05]  /*7540*/  BSYNC B1 ;  /* 0x0000000000017941 */ /* 0x000fea0003800000 */
.L_x_212:
        /* <DEDUP_REMOVED lines=9> */
.L_x_215:
[----:B------:R-:W-:Y:S05]  /*75e0*/  BSYNC B1 ;  /* 0x0000000000017941 */ /* 0x000fea0003800000 */
.L_x_214:
        /* <DEDUP_REMOVED lines=9> */
.L_x_217:
[----:B------:R-:W-:Y:S05]  /*7680*/  BSYNC B1 ;  /* 0x0000000000017941 */ /* 0x000fea0003800000 */
.L_x_216:
[----:B0----5:R-:W-:Y:S01]  /*7690*/  HADD2.F32 R4, -RZ, R176.H0_H0 ;  /* 0x200000b0ff047230 */ /* 0x021fe20000004100 */
[----:B------:R-:W-:Y:S01]  /*76a0*/  ISETP.GT.AND P1, PT, R0, 0x59, P1 ;  /* 0x000000590000780c */ /* 0x000fe20000f24270 */
[----:B------:R-:W-:Y:S01]  /*76b0*/  BSSY B1, `(.L_x_218) ;  /* 0x000000a000017945 */ /* 0x000fe20003800000 */
[----:B------:R-:W-:Y:S02]  /*76c0*/  IADD3 R127, P0, R5, 0x100, RZ ;  /* 0x00000100057f7810 */ /* 0x000fe40007f1e0ff */
[----:B-1-34-:R-:W-:-:S04]  /*76d0*/  FMUL R7, R4, R23 ;  /* 0x0000001704077220 */ /* 0x01afc80000400000 */
[----:B------:R-:W-:-:S05]  /*76e0*/  FFMA R7, R166, R22, R7 ;  /* 0x00000016a6077223 */ /* 0x000fca0000000007 */
[----:B------:R-:W-:-:S04]  /*76f0*/  F2FP.F16.F32.PACK_AB R7, RZ, R7 ;  /* 0x00000007ff07723e */ /* 0x000fc800000000ff */
[----:B------:R-:W-:Y:S02]  /*7700*/  PRMT R4, R7, 0x7610, R4 ;  /* 0x0000761007047816 */ /* 0x000fe40000000004 */
[----:B------:R-:W-:-:S03]  /*7710*/  IADD3.X R7, RZ, UR7, RZ, P0, !PT ;  /* 0x00000007ff077c10 */ /* 0x000fc600087fe4ff */
[----:B------:R0:W-:Y:S01]  /*7720*/  @P2 STG.E.U16 desc[UR44][R172.64+0xb0], R4 ;  /* 0x0000b004ac002986 */ /* 0x0001e2000c10152c */
[----:B------:R-:W-:Y:S05]  /*7730*/  @!P1 BRA `(.L_x_219) ;  /* 0x0000000000049947 */ /* 0x000fea0003800000 */
[----:B------:R1:W5:Y:S02]  /*7740*/  LDG.E.LTC128B.U16 R176, desc[UR44][R168.64+0xb2] ;  /* 0x0000b22ca8b07981 */ /* 0x000364000c1e1520 */
.L_x_219:
[----:B------:R-:W-:Y:S05]  /*7750*/  BSYNC B1 ;  /* 0x0000000000017941 */ /* 0x000fea0003800000 */
.L_x_218:
[----:B0----5:R-:W-:Y:S01]  /*7760*/  HADD2.F32 R4, -RZ, R176.H0_H0 ;  /* 0x200000b0ff047230 */ /* 0x021fe20000004100 */
[----:B------:R-:W-:Y:S01]  /*7770*/  ISETP.GT.AND P0, PT, R3, 0x100, PT ;  /* 0x000001000300780c */ /* 0x000fe20003f04270 */
[----:B------:R-:W-:-:S03]  /*7780*/  IMAD R6, R7, R8, RZ ;  /* 0x0000000807067224 */ /* 0x000fc600078e02ff */
[----:B------:R-:W-:Y:S01]  /*7790*/  FMUL R4, R4, R23 ;  /* 0x0000001704047220 */ /* 0x000fe20000400000 */
[C---:B------:R-:W-:Y:S01]  /*77a0*/  IMAD R129, R127.reuse, R9, R6 ;  /* 0x000000097f817224 */ /* 0x040fe200078e0206 */
[----:B------:R-:W-:Y:S01]  /*77b0*/  ISETP.GT.AND P4, PT, R0, RZ, P0 ;  /* 0x000000ff0000720c */ /* 0x000fe20000784270 */
[----:B------:R-:W-:-:S04]  /*77c0*/  IMAD.WIDE.U32 R6, R127, R8, R14 ;  /* 0x000000087f067225 */ /* 0x000fc800078e000e */
[----:B------:R-:W-:Y:S01]  /*77d0*/  FFMA R4, R167, R22, R4 ;  /* 0x00000016a7047223 */ /* 0x000fe20000000004 */
[----:B------:R-:W-:Y:S01]  /*77e0*/  IMAD.IADD R7, R7, 0x1, R129 ;  /* 0x0000000107077824 */ /* 0x000fe200078e0281 */
[----:B------:R-:W-:-:S03]  /*77f0*/  LEA R120, P2, R6, R10, 0x1 ;  /* 0x0000000a06787211 */ /* 0x000fc600078408ff */
[----:B------:R-:W-:Y:S02]  /*7800*/  F2FP.F16.F32.PACK_AB R4, RZ, R4 ;  /* 0x00000004ff04723e */ /* 0x000fe400000000ff */
[----:B------:R-:W-:Y:S02]  /*7810*/  LEA.HI.X R121, R6, R11, R7, 0x1, P2 ;  /* 0x0000000b06797211 */ /* 0x000fe400010f0c07 */
[----:B------:R-:W-:-:S05]  /*7820*/  PRMT R125, R4, 0x7610, R125 ;  /* 0x00007610047d7816 */ /* 0x000fca000000007d */
[----:B------:R0:W-:Y:S04]  /*7830*/  @P1 STG.E.U16 desc[UR44][R122.64+0xb2], R125 ;  /* 0x0000b27d7a001986 */ /* 0x0001e8000c10152c */
[----:B------:R-:W3:Y:S01]  /*7840*/  @P4 LDG.E.LTC128B.U16 R176, desc[UR44][R120.64] ;  /* 0x0000002c78b04981 */ /* 0x000ee2000c1e1520 */
[----:B------:R-:W-:Y:S01]  /*7850*/  IMAD.WIDE.U32 R6, R127, R8, R220 ;  /* 0x000000087f067225 */ /* 0x000fe200078e00dc */
[----:B------:R-:W-:Y:S01]  /*7860*/  USHF.L.U64.HI UR4, UR8, 0x9, UR9 ;  /* 0x0000000908047899 */ /* 0x000fe20008010209 */
[----:B------:R-:W-:Y:S01]  /*7870*/  ISETP.GT.AND P2, PT, R0, 0x1, P0 ;  /* 0x000000010000780c */ /* 0x000fe20000744270 */
[----:B------:R-:W-:Y:S01]  /*7880*/  BSSY B1, `(.L_x_220) ;  /* 0x0000010000017945 */ /* 0x000fe20003800000 */
[----:B------:R-:W-:Y:S02]  /*7890*/  IMAD.IADD R7, R129, 0x1, R7 ;  /* 0x0000000181077824 */ /* 0x000fe400078e0207 */
[----:B------:R-:W-:-:S02]  /*78a0*/  IMAD.U32 R131, RZ, RZ, UR8 ;  /* 0x00000008ff837e24 */ /* 0x000fc4000f8e00ff */
[----:B0-----:R-:W-:-:S03]  /*78b0*/  IMAD.WIDE.U32 R124, R20, UR42, R6 ;  /* 0x0000002a147c7c25 */ /* 0x001fc6000f8e0006 */
[----:B------:R-:W-:Y:S02]  /*78c0*/  LEA R122, P1, R131, R216, 0x9 ;  /* 0x000000d8837a7211 */ /* 0x000fe400078248ff */
[----:B------:R-:W-:Y:S02]  /*78d0*/  LEA R6, P3, R124, R10, 0x1 ;  /* 0x0000000a7c067211 */ /* 0x000fe400078608ff */
[----:B------:R-:W-:Y:S01]  /*78e0*/  IADD3.X R123, R217, UR4, RZ, P1, !PT ;  /* 0x00000004d97b7c10 */ /* 0x000fe20008ffe4ff */
[----:B---3--:R-:W-:-:S05]  /*78f0*/  HADD2.F32 R4, -RZ, R176.H0_H0 ;  /* 0x200000b0ff047230 */ /* 0x008fca0000004100 */
        /* <DEDUP_REMOVED lines=8> */
.L_x_221:
[----:B------:R-:W-:Y:S05]  /*7980*/  BSYNC B1 ;  /* 0x0000000000017941 */ /* 0x000fea0003800000 */
.L_x_220:
        /* <DEDUP_REMOVED lines=12> */
[C---:B------:R-:W-:Y:S01]  /*7a50*/  LEA R120, P4, R72.reuse, R10, 0x1 ;  /* 0x0000000a48787211 */ /* 0x040fe200078808ff */
[----:B------:R-:W-:Y:S01]  /*7a60*/  IMAD.X R127, R221, 0x1, R129, P5 ;  /* 0x00000001dd7f7824 */ /* 0x000fe200028e0681 */
[----:B------:R-:W-:Y:S01]  /*7a70*/  PRMT R124, R73, 0x7610, R124 ;  /* 0x00007610497c7816 */ /* 0x000fe2000000007c */
[----:B------:R-:W-:Y:S01]  /*7a80*/  IMAD.MOV.U32 R73, RZ, RZ, R123 ;  /* 0x000000ffff497224 */ /* 0x000fe200078e007b */
[----:B------:R-:W-:Y:S02]  /*7a90*/  LEA.HI.X R121, R72, R11, R4, 0x1, P4 ;  /* 0x0000000b48797211 */ /* 0x000fe400020f0c04 */
[----:B------:R-:W-:-:S05]  /*7aa0*/  MOV R72, R122 ;  /* 0x0000007a00487202 */ /* 0x000fca0000000f00 */
[----:B------:R0:W-:Y:S01]  /*7ab0*/  @P2 STG.E.U16 desc[UR44][R72.64+0x2], R124 ;  /* 0x0000027c48002986 */ /* 0x0001e2000c10152c */
[----:B------:R-:W-:Y:S05]  /*7ac0*/  @!P3 BRA `(.L_x_223) ;  /* 0x000000000004b947 */ /* 0x000fea0003800000 */
[----:B------:R4:W5:Y:S02]  /*7ad0*/  LDG.E.LTC128B.U16 R176, desc[UR44][R120.64] ;  /* 0x0000002c78b07981 */ /* 0x000964000c1e1520 */
.L_x_223:
[----:B------:R-:W-:Y:S05]  /*7ae0*/  BSYNC B1 ;  /* 0x0000000000017941 */ /* 0x000fea0003800000 */
.L_x_222:
[----:B-----5:R-:W-:Y:S01]  /*7af0*/  HADD2.F32 R4, -RZ, R176.H0_H0 ;  /* 0x200000b0ff047230 */ /* 0x020fe20000004100 */
[----:B0-----:R-:W-:Y:S01]  /*7b00*/  IADD3 R124, P2, R122, R21, RZ ;  /* 0x000000157a7c7210 */ /* 0x001fe20007f5e0ff */
[----:B------:R-:W-:Y:S01]  /*7b10*/  IMAD.WIDE.U32 R126, R20, UR42, R126 ;  /* 0x0000002a147e7c25 */ /* 0x000fe2000f8e007e */
[----:B------:R-:W-:Y:S03]  /*7b20*/  BSSY B1, `(.L_x_224) ;  /* 0x000000c000017945 */ /* 0x000fe60003800000 */
[----:B----4-:R-:W-:Y:S01]  /*7b30*/  FMUL R121, R4, R23 ;  /* 0x0000001704797220 */ /* 0x010fe20000400000 */
        /* <DEDUP_REMOVED lines=10> */
.L_x_225:
[----:B------:R-:W-:Y:S05]  /*7be0*/  BSYNC B1 ;  /* 0x0000000000017941 */ /* 0x000fea0003800000 */
.L_x_224:
        /* <DEDUP_REMOVED lines=11> */
.L_x_227:
[----:B------:R-:W-:Y:S05]  /*7ca0*/  BSYNC B1 ;  /* 0x0000000000017941 */ /* 0x000fea0003800000 */
.L_x_226:
[----:B----45:R-:W-:Y:S01]  /*7cb0*/  HADD2.F32 R4, -RZ, R176.H0_H0 ;  /* 0x200000b0ff047230 */ /* 0x030fe20000004100 */
        /* <DEDUP_REMOVED lines=8> */
.L_x_229:
[----:B------:R-:W-:Y:S05]  /*7d40*/  BSYNC B1 ;  /* 0x0000000000017941 */ /* 0x000fea0003800000 */
.L_x_228:
        /* <DEDUP_REMOVED lines=9> */
.L_x_231:
[----:B------:R-:W-:Y:S05]  /*7de0*/  BSYNC B1 ;  /* 0x0000000000017941 */ /* 0x000fea0003800000 */
.L_x_230:
        /* <DEDUP_REMOVED lines=12> */
.L_x_233:
[----:B------:R-:W-:Y:S05]  /*7eb0*/  BSYNC B1 ;  /* 0x0000000000017941 */ /* 0x000fea0003800000 */
.L_x_232:
        /* <DEDUP_REMOVED lines=9> */
.L_x_235:
[----:B------:R-:W-:Y:S05]  /*7f50*/  BSYNC B1 ;  /* 0x0000000000017941 */ /* 0x000fea0003800000 */
.L_x_234:
        /* <DEDUP_REMOVED lines=12> */
.L_x_237:
[----:B------:R-:W-:Y:S05]  /*8020*/  BSYNC B1 ;  /* 0x0000000000017941 */ /* 0x000fea0003800000 */
.L_x_236:
        /* <DEDUP_REMOVED lines=9> */
.L_x_239:
[----:B------:R-:W-:Y:S05]  /*80c0*/  BSYNC B1 ;  /* 0x0000000000017941 */ /* 0x000fea0003800000 */
.L_x_238:
        /* <DEDUP_REMOVED lines=12> */
.L_x_241:
[----:B------:R-:W-:Y:S05]  /*8190*/  BSYNC B1 ;  /* 0x0000000000017941 */ /* 0x000fea0003800000 */
.L_x_240:
        /* <DEDUP_REMOVED lines=9> */
.L_x_243:
[----:B------:R-:W-:Y:S05]  /*8230*/  BSYNC B1 ;  /* 0x0000000000017941 */ /* 0x000fea0003800000 */
.L_x_242:
        /* <DEDUP_REMOVED lines=12> */
.L_x_245:
[----:B------:R-:W-:Y:S05]  /*8300*/  BSYNC B1 ;  /* 0x0000000000017941 */ /* 0x000fea0003800000 */
.L_x_244:
        /* <DEDUP_REMOVED lines=9> */
.L_x_247:
[----:B------:R-:W-:Y:S05]  /*83a0*/  BSYNC B1 ;  /* 0x0000000000017941 */ /* 0x000fea0003800000 */
.L_x_246:
        /* <DEDUP_REMOVED lines=12> */
.L_x_249:
[----:B------:R-:W-:Y:S05]  /*8470*/  BSYNC B1 ;  /* 0x0000000000017941 */ /* 0x000fea0003800000 */
.L_x_248:
        /* <DEDUP_REMOVED lines=9> */
.L_x_251:
[----:B------:R-:W-:Y:S05]  /*8510*/  BSYNC B1 ;  /* 0x0000000000017941 */ /* 0x000fea0003800000 */
.L_x_250:
        /* <DEDUP_REMOVED lines=12> */
.L_x_253:
[----:B------:R-:W-:Y:S05]  /*85e0*/  BSYNC B1 ;  /* 0x0000000000017941 */ /* 0x000fea0003800000 */
.L_x_252:
        /* <DEDUP_REMOVED lines=9> */
.L_x_255:
[----:B------:R-:W-:Y:S05]  /*8680*/  BSYNC B1 ;  /* 0x0000000000017941 */ /* 0x000fea0003800000 */
.L_x_254:
        /* <DEDUP_REMOVED lines=12> */
.L_x_257:
[----:B------:R-:W-:Y:S05]  /*8750*/  BSYNC B1 ;  /* 0x0000000000017941 */ /* 0x000fea0003800000 */
.L_x_256:
        /* <DEDUP_REMOVED lines=9> */
.L_x_259:
[----:B------:R-:W-:Y:S05]  /*87f0*/  BSYNC B1 ;  /* 0x0000000000017941 */ /* 0x000fea0003800000 */
.L_x_258:
        /* <DEDUP_REMOVED lines=12> */
.L_x_261:
[----:B------:R-:W-:Y:S05]  /*88c0*/  BSYNC B1 ;  /* 0x0000000000017941 */ /* 0x000fea0003800000 */
.L_x_260:
        /* <DEDUP_REMOVED lines=9> */
.L_x_263:
[----:B------:R-:W-:Y:S05]  /*8960*/  BSYNC B1 ;  /* 0x0000000000017941 */ /* 0x000fea0003800000 */
.L_x_262:
        /* <DEDUP_REMOVED lines=12> */
.L_x_265:
[----:B------:R-:W-:Y:S05]  /*8a30*/  BSYNC B1 ;  /* 0x0000000000017941 */ /* 0x000fea0003800000 */
.L_x_264:
        /* <DEDUP_REMOVED lines=9> */
.L_x_267:
[----:B------:R-:W-:Y:S05]  /*8ad0*/  BSYNC B1 ;  /* 0x0000000000017941 */ /* 0x000fea0003800000 */
.L_x_266:
        /* <DEDUP_REMOVED lines=12> */
.L_x_269:
[----:B------:R-:W-:Y:S05]  /*8ba0*/  BSYNC B1 ;  /* 0x0000000000017941 */ /* 0x000fea0003800000 */
.L_x_268:
        /* <DEDUP_REMOVED lines=9> */
.L_x_271:
[----:B------:R-:W-:Y:S05]  /*8c40*/  BSYNC B1 ;  /* 0x0000000000017941 */ /* 0x000fea0003800000 */
.L_x_270:
        /* <DEDUP_REMOVED lines=12> */
.L_x_273:
[----:B------:R-:W-:Y:S05]  /*8d10*/  BSYNC B1 ;  /* 0x0000000000017941 */ /* 0x000fea0003800000 */
.L_x_272:
        /* <DEDUP_REMOVED lines=9> */
.L_x_275:
[----:B------:R-:W-:Y:S05]  /*8db0*/  BSYNC B1 ;  /* 0x0000000000017941 */ /* 0x000fea0003800000 */
.L_x_274:
        /* <DEDUP_REMOVED lines=12> */
.L_x_277:
[----:B------:R-:W-:Y:S05]  /*8e80*/  BSYNC B1 ;  /* 0x0000000000017941 */ /* 0x000fea0003800000 */
.L_x_276:
        /* <DEDUP_REMOVED lines=9> */
.L_x_279:
[----:B------:R-:W-:Y:S05]  /*8f20*/  BSYNC B1 ;  /* 0x0000000000017941 */ /* 0x000fea0003800000 */
.L_x_278:
        /* <DEDUP_REMOVED lines=12> */
.L_x_281:
[----:B------:R-:W-:Y:S05]  /*8ff0*/  BSYNC B1 ;  /* 0x0000000000017941 */ /* 0x000fea0003800000 */
.L_x_280:
        /* <DEDUP_REMOVED lines=9> */
.L_x_283:
[----:B------:R-:W-:Y:S05]  /*9090*/  BSYNC B1 ;  /* 0x0000000000017941 */ /* 0x000fea0003800000 */
.L_x_282:
        /* <DEDUP_REMOVED lines=12> */
.L_x_285:
[----:B------:R-:W-:Y:S05]  /*9160*/  BSYNC B1 ;  /* 0x0000000000017941 */ /* 0x000fea0003800000 */
.L_x_284:
        /* <DEDUP_REMOVED lines=9> */
.L_x_287:
[----:B------:R-:W-:Y:S05]  /*9200*/  BSYNC B1 ;  /* 0x0000000000017941 */ /* 0x000fea0003800000 */
.L_x_286:
        /* <DEDUP_REMOVED lines=12> */
.L_x_289:
[----:B------:R-:W-:Y:S05]  /*92d0*/  BSYNC B1 ;  /* 0x0000000000017941 */ /* 0x000fea0003800000 */
.L_x_288:
        /* <DEDUP_REMOVED lines=9> */
.L_x_291:
[----:B------:R-:W-:Y:S05]  /*9370*/  BSYNC B1 ;  /* 0x0000000000017941 */ /* 0x000fea0003800000 */
.L_x_290:
        /* <DEDUP_REMOVED lines=12> */
.L_x_293:
[----:B------:R-:W-:Y:S05]  /*9440*/  BSYNC B1 ;  /* 0x0000000000017941 */ /* 0x000fea0003800000 */
.L_x_292:
        /* <DEDUP_REMOVED lines=9> */
.L_x_295:
[----:B------:R-:W-:Y:S05]  /*94e0*/  BSYNC B1 ;  /* 0x0000000000017941 */ /* 0x000fea0003800000 */
.L_x_294:
        /* <DEDUP_REMOVED lines=12> */
.L_x_297:
[----:B------:R-:W-:Y:S05]  /*95b0*/  BSYNC B1 ;  /* 0x0000000000017941 */ /* 0x000fea0003800000 */
.L_x_296:
        /* <DEDUP_REMOVED lines=9> */
.L_x_299:
[----:B------:R-:W-:Y:S05]  /*9650*/  BSYNC B1 ;  /* 0x0000000000017941 */ /* 0x000fea0003800000 */
.L_x_298:
        /* <DEDUP_REMOVED lines=12> */
.L_x_301:
[----:B------:R-:W-:Y:S05]  /*9720*/  BSYNC B1 ;  /* 0x0000000000017941 */ /* 0x000fea0003800000 */
.L_x_300:
        /* <DEDUP_REMOVED lines=9> */
.L_x_303:
[----:B------:R-:W-:Y:S05]  /*97c0*/  BSYNC B1 ;  /* 0x0000000000017941 */ /* 0x000fea0003800000 */
.L_x_302:
        /* <DEDUP_REMOVED lines=12> */
.L_x_305:
[----:B------:R-:W-:Y:S05]  /*9890*/  BSYNC B1 ;  /* 0x0000000000017941 */ /* 0x000fea0003800000 */
.L_x_304:
        /* <DEDUP_REMOVED lines=9> */
.L_x_307:
[----:B------:R-:W-:Y:S05]  /*9930*/  BSYNC B1 ;  /* 0x0000000000017941 */ /* 0x000fea0003800000 */
.L_x_306:
        /* <DEDUP_REMOVED lines=9> */
.L_x_309:
[----:B------:R-:W-:Y:S05]  /*99d0*/  BSYNC B1 ;  /* 0x0000000000017941 */ /* 0x000fea0003800000 */
.L_x_308:
        /* <DEDUP_REMOVED lines=9> */
.L_x_311:
[----:B------:R-:W-:Y:S05]  /*9a70*/  BSYNC B1 ;  /* 0x0000000000017941 */ /* 0x000fea0003800000 */
.L_x_310:
[----:B0----5:R-:W-:Y:S01]  /*9a80*/  HADD2.F32 R4, -RZ, R176.H0_H0 ;  /* 0x200000b0ff047230 */ /* 0x021fe20000004100 */
[----:B------:R-:W-:Y:S01]  /*9a90*/  ISETP.GT.AND P1, PT, R0, 0x59, P1 ;  /* 0x000000590000780c */ /* 0x000fe20000f24270 */
[----:B------:R-:W-:Y:S01]  /*9aa0*/  BSSY B1, `(.L_x_312) ;  /* 0x0000009000017945 */ /* 0x000fe20003800000 */
[----:B------:R-:W-:Y:S02]  /*9ab0*/  IADD3 R79, P0, R5, 0x180, RZ ;  /* 0x00000180054f7810 */ /* 0x000fe40007f1e0ff */
[----:B---3--:R-:W-:-:S03]  /*9ac0*/  FMUL R7, R4, R23 ;  /* 0x0000001704077220 */ /* 0x008fc60000400000 */
[----:B------:R-:W-:Y:S02]  /*9ad0*/  IMAD.X R5, RZ, RZ, UR7, P0 ;  /* 0x00000007ff057e24 */ /* 0x000fe400080e06ff */
[----:B------:R-:W-:-:S05]  /*9ae0*/  FFMA R7, R118, R22, R7 ;  /* 0x0000001676077223 */ /* 0x000fca0000000007 */
[----:B------:R-:W-:-:S05]  /*9af0*/  F2FP.F16.F32.PACK_AB R7, RZ, R7 ;  /* 0x00000007ff07723e */ /* 0x000fca00000000ff */
[----:B------:R0:W-:Y:S01]  /*9b00*/  @P2 STG.E.U16 desc[UR44][R124.64+0xb0], R7 ;  /* 0x0000b0077c002986 */ /* 0x0001e2000c10152c */
[----:B------:R-:W-:Y:S05]  /*9b10*/  @!P1 BRA `(.L_x_313) ;  /* 0x0000000000049947 */ /* 0x000fea0003800000 */
[----:B------:R3:W5:Y:S02]  /*9b20*/  LDG.E.LTC128B.U16 R176, desc[UR44][R120.64+0xb2] ;  /* 0x0000b22c78b07981 */ /* 0x000764000c1e1520 */
.L_x_313:
[----:B------:R-:W-:Y:S05]  /*9b30*/  BSYNC B1 ;  /* 0x0000000000017941 */ /* 0x000fea0003800000 */
.L_x_312:
[----:B-----5:R-:W-:Y:S01]  /*9b40*/  HADD2.F32 R4, -RZ, R176.H0_H0 ;  /* 0x200000b0ff047230 */ /* 0x020fe20000004100 */
        /* <DEDUP_REMOVED lines=10> */
[----:B0-----:R-:W-:-:S03]  /*9bf0*/  LEA.HI.X R7, R4, R11, R5, 0x1, P2 ;  /* 0x0000000b04077211 */ /* 0x001fc600010f0c05 */
[----:B------:R0:W-:Y:S04]  /*9c00*/  @P1 STG.E.U16 desc[UR44][R74.64+0xb2], R119 ;  /* 0x0000b2774a001986 */ /* 0x0001e8000c10152c */
[----:B------:R1:W2:Y:S01]  /*9c10*/  @P4 LDG.E.LTC128B.U16 R176, desc[UR44][R6.64] ;  /* 0x0000002c06b04981 */ /* 0x0002a2000c1e1520 */
[----:B------:R-:W-:Y:S01]  /*9c20*/  IMAD.WIDE.U32 R4, R79, R8, R220 ;  /* 0x000000084f047225 */ /* 0x000fe200078e00dc */
[----:B------:R-:W-:Y:S01]  /*9c30*/  UIMAD UR4, UR9, 0x300, URZ ;  /* 0x00000300090478a4 */ /* 0x000fe2000f8e023f */
[----:B------:R-:W-:Y:S01]  /*9c40*/  ISETP.GT.AND P3, PT, R0, 0x1, P0 ;  /* 0x000000010000780c */ /* 0x000fe20000764270 */
[----:B------:R-:W-:Y:S01]  /*9c50*/  BSSY B1, `(.L_x_314) ;  /* 0x0000013000017945 */ /* 0x000fe20003800000 */
[----:B------:R-:W-:Y:S02]  /*9c60*/  IMAD.IADD R5, R77, 0x1, R5 ;  /* 0x000000014d057824 */ /* 0x000fe400078e0205 */
[----:B------:R-:W-:-:S02]  /*9c70*/  IMAD.U32 R81, RZ, RZ, UR8 ;  /* 0x00000008ff517e24 */ /* 0x000fc4000f8e00ff */
[----:B------:R-:W-:Y:S01]  /*9c80*/  IMAD.WIDE.U32 R72, R20, UR42, R4 ;  /* 0x0000002a14487c25 */ /* 0x000fe2000f8e0004 */
[----:B------:R-:W-:-:S03]  /*9c90*/  MOV R5, R217 ;  /* 0x000000d900057202 */ /* 0x000fc60000000f00 */
[----:B------:R-:W-:Y:S01]  /*9ca0*/  IMAD.MOV.U32 R4, RZ, RZ, R216 ;  /* 0x000000ffff047224 */ /* 0x000fe200078e00d8 */
[----:B-1----:R-:W-:Y:S01]  /*9cb0*/  LEA R6, P1, R72, R10, 0x1 ;  /* 0x0000000a48067211 */ /* 0x002fe200078208ff */
[----:B------:R-:W-:Y:S02]  /*9cc0*/  IMAD.IADD R7, R223, 0x1, R73 ;  /* 0x00000001df077824 */ /* 0x000fe400078e0249 */
[----:B------:R-:W-:-:S03]  /*9cd0*/  IMAD.WIDE.U32 R4, R81, 0x300, R4 ;  /* 0x0000030051047825 */ /* 0x000fc600078e0004 */
[----:B------:R-:W-:Y:S01]  /*9ce0*/  LEA.HI.X R7, R72, R11, R7, 0x1, P1 ;  /* 0x0000000b48077211 */ /* 0x000fe200008f0c07 */
[----:B------:R-:W-:Y:S02]  /*9cf0*/  VIADD R73, R5, UR4 ;  /* 0x0000000405497c36 */ /* 0x000fe40008000000 */
[----:B------:R-:W-:Y:S02]  /*9d00*/  @P4 IMAD.MOV.U32 R72, RZ, RZ, R4 ;  /* 0x000000ffff484224 */ /* 0x000fe400078e0004 */
[----:B--2---:R-:W-:-:S05]  /*9d10*/  HADD2.F32 R76, -RZ, R176.H0_H0 ;  /* 0x200000b0ff4c7230 */ /* 0x004fca0000004100 */
[----:B------:R-:W-:-:S04]  /*9d20*/  FMUL R9, R76, R23 ;  /* 0x000000174c097220 */ /* 0x000fc80000400000 */
[----:B------:R-:W-:-:S05]  /*9d30*/  FFMA R9, R24, R22, R9 ;  /* 0x0000001618097223 */ /* 0x000fca0000000009 */
[----:B------:R-:W-:-:S05]  /*9d40*/  F2FP.F16.F32.PACK_AB R9, RZ, R9 ;  /* 0x00000009ff09723e */ /* 0x000fca00000000ff */
[----:B------:R0:W-:Y:S01]  /*9d50*/  @P4 STG.E.U16 desc[UR44][R72.64], R9 ;  /* 0x0000000948004986 */ /* 0x0001e2000c10152c */
[----:B------:R-:W-:Y:S05]  /*9d60*/  @!P3 BRA `(.L_x_315) ;  /* 0x000000000004b947 */ /* 0x000fea0003800000 */
[----:B------:R1:W5:Y:S02]  /*9d70*/  LDG.E.LTC128B.U16 R176, desc[UR44][R6.64+0x2] ;  /* 0x0000022c06b07981 */ /* 0x000364000c1e1520 */
.L_x_315:
[----:B------:R-:W-:Y:S05]  /*9d80*/  BSYNC B1 ;  /* 0x0000000000017941 */ /* 0x000fea0003800000 */
.L_x_314:
[----:B-----5:R-:W-:Y:S01]  /*9d90*/  HADD2.F32 R14, -RZ, R176.H0_H0 ;  /* 0x200000b0ff0e7230 */ /* 0x020fe20000004100 */
[----:B------:R-:W-:Y:S01]  /*9da0*/  ISETP.GT.AND P1, PT, R3, 0x188, PT ;  /* 0x000001880300780c */ /* 0x000fe20003f24270 */
[----:B0-----:R-:W-:Y:S01]  /*9db0*/  IMAD.WIDE.U32 R8, R79, R8, R218 ;  /* 0x000000084f087225 */ /* 0x001fe200078e00da */
[----:B------:R-:W-:Y:S03]  /*9dc0*/  BSSY B1, `(.L_x_316) ;  /* 0x0000012000017945 */ /* 0x000fe60003800000 */
[----:B------:R-:W-:Y:S01]  /*9dd0*/  FMUL R14, R14, R23 ;  /* 0x000000170e0e7220 */ /* 0x000fe20000400000 */
[----:B------:R-:W-:Y:S01]  /*9de0*/  IMAD.IADD R77, R77, 0x1, R9 ;  /* 0x000000014d4d7824 */ /* 0x000fe200078e0209 */
[----:B------:R-:W-:Y:S02]  /*9df0*/  IADD3 R3, P4, R12, R8, RZ ;  /* 0x000000080c037210 */ /* 0x000fe40007f9e0ff */
[----:B------:R-:W-:Y:S01]  /*9e00*/  FFMA R14, R25, R22, R14 ;  /* 0x00000016190e7223 */ /* 0x000fe2000000000e */
[----:B------:R-:W-:-:S02]  /*9e10*/  IADD3 R12, P5, R220, R8, RZ ;  /* 0x00000008dc0c7210 */ /* 0x000fc40007fbe0ff */
[----:B------:R-:W-:Y:S02]  /*9e20*/  ISETP.GT.AND P2, PT, R0, RZ, P1 ;  /* 0x000000ff0000720c */ /* 0x000fe40000f44270 */
[----:B------:R-:W-:Y:S01]  /*9e30*/  F2FP.F16.F32.PACK_AB R9, RZ, R14 ;  /* 0x0000000eff09723e */ /* 0x000fe200000000ff */
[----:B------:R-:W-:Y:S01]  /*9e40*/  IMAD.X R14, R77, 0x1, R15, P4 ;  /* 0x000000014d0e7824 */ /* 0x000fe200020e060f */
[----:B------:R-:W-:Y:S01]  /*9e50*/  LEA R8, P4, R3, R10, 0x1 ;  /* 0x0000000a03087211 */ /* 0x000fe200078808ff */
[----:B------:R-:W-:Y:S01]  /*9e60*/  @P3 IMAD.MOV.U32 R15, RZ, RZ, R73 ;  /* 0x000000ffff0f3224 */ /* 0x000fe200078e0049 */
[----:B------:R-:W-:Y:S01]  /*9e70*/  PRMT R24, R9, 0x7610, R24 ;  /* 0x0000761009187816 */ /* 0x000fe20000000018 */
[----:B------:R-:W-:Y:S01]  /*9e80*/  IMAD.X R13, R221, 0x1, R77, P5 ;  /* 0x00000001dd0d7824 */ /* 0x000fe200028e064d */
[----:B------:R-:W-:Y:S02]  /*9e90*/  LEA.HI.X R9, R3, R11, R14, 0x1, P4 ;  /* 0x0000000b03097211 */ /* 0x000fe400020f0c0e */
[----:B------:R-:W-:-:S05]  /*9ea0*/  @P3 MOV R14, R4 ;  /* 0x00000004000e3202 */ /* 0x000fca0000000f00 */
[----:B------:R0:W-:Y:S01]  /*9eb0*/  @P3 STG.E.U16 desc[UR44][R14.64+0x2], R24 ;  /* 0x000002180e003986 */ /* 0x0001e2000c10152c */
[----:B------:R-:W-:Y:S05]  /*9ec0*/  @!P2 BRA `(.L_x_317) ;  /* 0x000000000004a947 */ /* 0x000fea0003800000 */
[----:B------:R2:W5:Y:S02]  /*9ed0*/  LDG.E.LTC128B.U16 R176, desc[UR44][R8.64] ;  /* 0x0000002c08b07981 */ /* 0x000564000c1e1520 */
.L_x_317:
[----:B------:R-:W-:Y:S05]  /*9ee0*/  BSYNC B1 ;  /* 0x0000000000017941 */ /* 0x000fea0003800000 */
.L_x_316:
[----:B--2--5:R-:W-:Y:S01]  /*9ef0*/  HADD2.F32 R8, -RZ, R176.H0_H0 ;  /* 0x200000b0ff087230 */ /* 0x024fe20000004100 */
[----:B------:R-:W-:Y:S01]  /*9f00*/  BSSY B1, `(.L_x_318) ;  /* 0x000000e000017945 */ /* 0x000fe20003800000 */
[----:B------:R-:W-:-:S04]  /*9f10*/  IMAD.WIDE.U32 R12, R20, UR42, R12 ;  /* 0x0000002a140c7c25 */ /* 0x000fc8000f8e000c */
[----:B------:R-:W-:Y:S01]  /*9f20*/  FMUL R3, R8, R23 ;  /* 0x0000001708037220 */ /* 0x000fe20000400000 */
[----:B------:R-:W-:Y:S01]  /*9f30*/  IADD3 R8, P3, R21, R4, RZ ;  /* 0x0000000415087210 */ /* 0x000fe20007f7e0ff */
[----:B------:R-:W-:Y:S01]  /*9f40*/  IMAD.IADD R223, R223, 0x1, R13 ;  /* 0x00000001dfdf7824 */ /* 0x000fe200078e020d */
[----:B------:R-:W-:Y:S01]  /*9f50*/  LEA R10, P4, R12, R10, 0x1 ;  /* 0x0000000a0c0a7211 */ /* 0x000fe200078808ff */
[----:B------:R-:W-:Y:S02]  /*9f60*/  FFMA R3, R26, R22, R3 ;  /* 0x000000161a037223 */ /* 0x000fe40000000003 */
[----:B------:R-:W-:Y:S01]  /*9f70*/  IMAD.X R9, R73, 0x1, R227, P3 ;  /* 0x0000000149097824 */ /* 0x000fe200018e06e3 */
[----:B------:R-:W-:Y:S02]  /*9f80*/  LEA.HI.X R11, R12, R11, R223, 0x1, P4 ;  /* 0x0000000b0c0b7211 */ /* 0x000fe400020f0cdf */
[----:B------:R-:W-:Y:S02]  /*9f90*/  F2FP.F16.F32.PACK_AB R3, RZ, R3 ;  /* 0x00000003ff03723e */ /* 0x000fe400000000ff */
[----:B------:R-:W-:-:S03]  /*9fa0*/  ISETP.GT.AND P4, PT, R0, 0x1, P1 ;  /* 0x000000010000780c */ /* 0x000fc60000f84270 */
[----:B------:R2:W-:Y:S10]  /*9fb0*/  @P2 STG.E.U16 desc[UR44][R8.64], R3 ;  /* 0x0000000308002986 */ /* 0x0005f4000c10152c */
[----:B------:R-:W-:Y:S05]  /*9fc0*/  @!P4 BRA `(.L_x_319) ;  /* 0x000000000004c947 */ /* 0x000fea0003800000 */
[----:B------:R0:W5:Y:S02]  /*9fd0*/  LDG.E.LTC128B.U16 R176, desc[UR44][R10.64+0x2] ;  /* 0x0000022c0ab07981 */ /* 0x000164000c1e1520 */
.L_x_319:
[----:B------:R-:W-:Y:S05]  /*9fe0*/  BSYNC B1 ;  /* 0x0000000000017941 */ /* 0x000fea0003800000 */
.L_x_318:
        /* <DEDUP_REMOVED lines=9> */
.L_x_321:
[----:B------:R-:W-:Y:S05]  /*a080*/  BSYNC B1 ;  /* 0x0000000000017941 */ /* 0x000fea0003800000 */
.L_x_320:
[----:B0----5:R-:W-:Y:S01]  /*a090*/  HADD2.F32 R12, -RZ, R176.H0_H0 ;  /* 0x200000b0ff0c7230 */ /* 0x021fe20000004100 */
[----:B------:R-:W-:Y:S01]  /*a0a0*/  ISETP.GT.AND P3, PT, R0, 0x9, P0 ;  /* 0x000000090000780c */ /* 0x000fe20000764270 */
[----:B------:R-:W-:Y:S01]  /*a0b0*/  @P2 IMAD.MOV.U32 R13, RZ, RZ, R73 ;  /* 0x000000ffff0d2224 */ /* 0x000fe200078e0049 */
[----:B------:R-:W-:Y:S02]  /*a0c0*/  BSSY B1, `(.L_x_322) ;  /* 0x0000008000017945 */ /* 0x000fe40003800000 */
[----:B--2---:R-:W-:Y:S01]  /*a0d0*/  FMUL R3, R12, R23 ;  /* 0x000000170c037220 */ /* 0x004fe20000400000 */
[----:B------:R-:W-:-:S03]  /*a0e0*/  @P2 IMAD.MOV.U32 R12, RZ, RZ, R4 ;  /* 0x000000ffff0c2224 */ /* 0x000fc600078e0004 */
[----:B------:R-:W-:-:S05]  /*a0f0*/  FFMA R3, R28, R22, R3 ;  /* 0x000000161c037223 */ /* 0x000fca0000000003 */
[----:B------:R-:W-:-:S05]  /*a100*/  F2FP.F16.F32.PACK_AB R3, RZ, R3 ;  /* 0x00000003ff03723e */ /* 0x000fca00000000ff */
[----:B------:R0:W-:Y:S01]  /*a110*/  @P2 STG.E.U16 desc[UR44][R12.64+0x10], R3 ;  /* 0x000010030c002986 */ /* 0x0001e2000c10152c */
[----:B------:R-:W-:Y:S05]  /*a120*/  @!P3 BRA `(.L_x_323) ;  /* 0x000000000004b947 */ /* 0x000fea0003800000 */
[----:B------:R2:W5:Y:S02]  /*a130*/  LDG.E.LTC128B.U16 R176, desc[UR44][R6.64+0x12] ;  /* 0x0000122c06b07981 */ /* 0x000564000c1e1520 */
.L_x_323:
[----:B------:R-:W-:Y:S05]  /*a140*/  BSYNC B1 ;  /* 0x0000000000017941 */ /* 0x000fea0003800000 */
.L_x_322:
        /* <DEDUP_REMOVED lines=12> */
.L_x_325:
[----:B------:R-:W-:Y:S05]  /*a210*/  BSYNC B1 ;  /* 0x0000000000017941 */ /* 0x000fea0003800000 */
.L_x_324:
        /* <DEDUP_REMOVED lines=9> */
.L_x_327:
[----:B------:R-:W-:Y:S05]  /*a2b0*/  BSYNC B1 ;  /* 0x0000000000017941 */ /* 0x000fea0003800000 */
.L_x_326:
        /* <DEDUP_REMOVED lines=9> */
.L_x_329:
[----:B------:R-:W-:Y:S05]  /*a350*/  BSYNC B1 ;  /* 0x0000000000017941 */ /* 0x000fea0003800000 */
.L_x_328:
[----:B0----5:R-:W-:Y:S01]  /*a360*/  HADD2.F32 R12, -RZ, R176.H0_H0 ;  /* 0x200000b0ff0c7230 */ /* 0x021fe20000004100 */
[----:B------:R-:W-:Y:S01]  /*a370*/  ISETP.GT.AND P3, PT, R0, 0x11, P0 ;  /* 0x000000110000780c */ /* 0x000fe20000764270 */
[----:B------:R-:W-:Y:S01]  /*a380*/  @P2 IMAD.MOV.U32 R13, RZ, RZ, R73 ;  /* 0x000000ffff0d2224 */ /* 0x000fe200078e0049 */
[----:B------:R-:W-:Y:S02]  /*a390*/  BSSY B1, `(.L_x_330) ;  /* 0x0000008000017945 */ /* 0x000fe40003800000 */
[----:B------:R-:W-:Y:S01]  /*a3a0*/  FMUL R3, R12, R23 ;  /* 0x000000170c037220 */ /* 0x000fe20000400000 */
[----:B------:R-:W-:-:S03]  /*a3b0*/  @P2 IMAD.MOV.U32 R12, RZ, RZ, R4 ;  /* 0x000000ffff0c2224 */ /* 0x000fc600078e0004 */
[----:B------:R-:W-:-:S05]  /*a3c0*/  FFMA R3, R32, R22, R3 ;  /* 0x0000001620037223 */ /* 0x000fca0000000003 */
[----:B------:R-:W-:-:S05]  /*a3d0*/  F2FP.F16.F32.PACK_AB R3, RZ, R3 ;  /* 0x00000003ff03723e */ /* 0x000fca00000000ff */
[----:B------:R0:W-:Y:S01]  /*a3e0*/  @P2 STG.E.U16 desc[UR44][R12.64+0x20], R3 ;  /* 0x000020030c002986 */ /* 0x0001e2000c10152c */
[----:B------:R-:W-:Y:S05]  /*a3f0*/  @!P3 BRA `(.L_x_331) ;  /* 0x000000000004b947 */ /* 0x000fea0003800000 */
[----:B------:R0:W5:Y:S02]  /*a400*/  LDG.E.LTC128B.U16 R176, desc[UR44][R6.64+0x22] ;  /* 0x0000222c06b07981 */ /* 0x000164000c1e1520 */
.L_x_331:
[----:B------:R-:W-:Y:S05]  /*a410*/  BSYNC B1 ;  /* 0x0000000000017941 */ /* 0x000fea0003800000 */
.L_x_330:
        /* <DEDUP_REMOVED lines=12> */
.L_x_333:
[----:B------:R-:W-:Y:S05]  /*a4e0*/  BSYNC B1 ;  /* 0x0000000000017941 */ /* 0x000fea0003800000 */
.L_x_332:
        /* <DEDUP_REMOVED lines=9> */
.L_x_335:
[----:B------:R-:W-:Y:S05]  /*a580*/  BSYNC B1 ;  /* 0x0000000000017941 */ /* 0x000fea0003800000 */
.L_x_334:
        /* <DEDUP_REMOVED lines=9> */
.L_x_337:
[----:B------:R-:W-:Y:S05]  /*a620*/  BSYNC B1 ;  /* 0x0000000000017941 */ /* 0x000fea0003800000 */
.L_x_336:
        /* <DEDUP_REMOVED lines=11> */
.L_x_339:
[----:B------:R-:W-:Y:S05]  /*a6e0*/  BSYNC B1 ;  /* 0x0000000000017941 */ /* 0x000fea0003800000 */
.L_x_338:
        /* <DEDUP_REMOVED lines=12> */
.L_x_341:
[----:B------:R-:W-:Y:S05]  /*a7b0*/  BSYNC B1 ;  /* 0x0000000000017941 */ /* 0x000fea0003800000 */
.L_x_340:
        /* <DEDUP_REMOVED lines=9> */
.L_x_343:
[----:B------:R-:W-:Y:S05]  /*a850*/  BSYNC B1 ;  /* 0x0000000000017941 */ /* 0x000fea0003800000 */
.L_x_342:
        /* <DEDUP_REMOVED lines=9> */
.L_x_345:
[----:B------:R-:W-:Y:S05]  /*a8f0*/  BSYNC B1 ;  /* 0x0000000000017941 */ /* 0x000fea0003800000 */
.L_x_344:
        /* <DEDUP_REMOVED lines=11> */
.L_x_347:
[----:B------:R-:W-:Y:S05]  /*a9b0*/  BSYNC B1 ;  /* 0x0000000000017941 */ /* 0x000fea0003800000 */
.L_x_346:
        /* <DEDUP_REMOVED lines=12> */
.L_x_349:
[----:B------:R-:W-:Y:S05]  /*aa80*/  BSYNC B1 ;  /* 0x0000000000017941 */ /* 0x000fea0003800000 */
.L_x_348:
        /* <DEDUP_REMOVED lines=9> */
.L_x_351:
[----:B------:R-:W-:Y:S05]  /*ab20*/  BSYNC B1 ;  /* 0x0000000000017941 */ /* 0x000fea0003800000 */
.L_x_350:
        /* <DEDUP_REMOVED lines=9> */
.L_x_353:
[----:B------:R-:W-:Y:S05]  /*abc0*/  BSYNC B1 ;  /* 0x0000000000017941 */ /* 0x000fea0003800000 */
.L_x_352:
[----:B0----5:R-:W-:Y:S01]  /*abd0*/  HADD2.F32 R12, -RZ, R176.H0_H0 ;  /* 0x200000b0ff0c7230 */ /* 0x021fe20000004100 */
[----:B------:R-:W-:Y:S01]  /*abe0*/  @P2 MOV R13, R73 ;  /* 0x00000049000d2202 */ /* 0x000fe20000000f00 */
[----:B------:R-:W-:Y:S01]  /*abf0*/  BSSY B1, `(.L_x_354) ;  /* 0x0000009000017945 */ /* 0x000fe20003800000 */
[----:B------:R-:W-:Y:S02]  /*ac00*/  ISETP.GT.AND P3, PT, R0, 0x29, P0 ;  /* 0x000000290000780c */ /* 0x000fe40000764270 */
[----:B------:R-:W-:Y:S01]  /*ac10*/  FMUL R3, R12, R23 ;  /* 0x000000170c037220 */ /* 0x000fe20000400000 */
[----:B------:R-:W-:-:S03]  /*ac20*/  @P2 IMAD.MOV.U32 R12, RZ, RZ, R4 ;  /* 0x000000ffff0c2224 */ /* 0x000fc600078e0004 */
[----:B------:R-:W-:-:S05]  /*ac30*/  FFMA R3, R44, R22, R3 ;  /* 0x000000162c037223 */ /* 0x000fca0000000003 */
[----:B------:R-:W-:-:S05]  /*ac40*/  F2FP.F16.F32.PACK_AB R3, RZ, R3 ;  /* 0x00000003ff03723e */ /* 0x000fca00000000ff */
[----:B------:R0:W-:Y:S01]  /*ac50*/  @P2 STG.E.U16 desc[UR44][R12.64+0x50], R3 ;  /* 0x000050030c002986 */ /* 0x0001e2000c10152c */
[----:B------:R-:W-:Y:S05]  /*ac60*/  @!P3 BRA `(.L_x_355) ;  /* 0x000000000004b947 */ /* 0x000fea0003800000 */
[----:B------:R0:W5:Y:S02]  /*ac70*/  LDG.E.LTC128B.U16 R176, desc[UR44][R6.64+0x52] ;  /* 0x0000522c06b07981 */ /* 0x000164000c1e1520 */
.L_x_355:
[----:B------:R-:W-:Y:S05]  /*ac80*/  BSYNC B1 ;  /* 0x0000000000017941 */ /* 0x000fea0003800000 */
.L_x_354:
        /* <DEDUP_REMOVED lines=12> */
.L_x_357:
[----:B------:R-:W-:Y:S05]  /*ad50*/  BSYNC B1 ;  /* 0x0000000000017941 */ /* 0x000fea0003800000 */
.L_x_356:
        /* <DEDUP_REMOVED lines=9> */
.L_x_359:
[----:B------:R-:W-:Y:S05]  /*adf0*/  BSYNC B1 ;  /* 0x0000000000017941 */ /* 0x000fea0003800000 */
.L_x_358:
        /* <DEDUP_REMOVED lines=9> */
.L_x_361:
[----:B------:R-:W-:Y:S05]  /*ae90*/  BSYNC B1 ;  /* 0x0000000000017941 */ /* 0x000fea0003800000 */
.L_x_360:
        /* <DEDUP_REMOVED lines=11> */
.L_x_363:
[----:B------:R-:W-:Y:S05]  /*af50*/  BSYNC B1 ;  /* 0x0000000000017941 */ /* 0x000fea0003800000 */
.L_x_362:
        /* <DEDUP_REMOVED lines=12> */
.L_x_365:
[----:B------:R-:W-:Y:S05]  /*b020*/  BSYNC B1 ;  /* 0x0000000000017941 */ /* 0x000fea0003800000 */
.L_x_364:
        /* <DEDUP_REMOVED lines=9> */
.L_x_367:
[----:B------:R-:W-:Y:S05]  /*b0c0*/  BSYNC B1 ;  /* 0x0000000000017941 */ /* 0x000fea0003800000 */
.L_x_366:
        /* <DEDUP_REMOVED lines=9> */
.L_x_369:
[----:B------:R-:W-:Y:S05]  /*b160*/  BSYNC B1 ;  /* 0x0000000000017941 */ /* 0x000fea0003800000 */
.L_x_368:
[----:B0----5:R-:W-:Y:S01]  /*b170*/  HADD2.F32 R12, -RZ, R176.H0_H0 ;  /* 0x200000b0ff0c7230 */ /* 0x021fe20000004100 */
[----:B------:R-:W-:Y:S01]  /*b180*/  ISETP.GT.AND P3, PT, R0, 0x39, P0 ;  /* 0x000000390000780c */ /* 0x000fe20000764270 */
[----:B------:R-:W-:Y:S01]  /*b190*/  @P2 IMAD.MOV.U32 R13, RZ, RZ, R73 ;  /* 0x000000ffff0d2224 */ /* 0x000fe200078e0049 */
[----:B------:R-:W-:Y:S02]  /*b1a0*/  BSSY B1, `(.L_x_370) ;  /* 0x0000008000017945 */ /* 0x000fe40003800000 */
[----:B------:R-:W-:Y:S01]  /*b1b0*/  FMUL R3, R12, R23 ;  /* 0x000000170c037220 */ /* 0x000fe20000400000 */
[----:B------:R-:W-:-:S03]  /*b1c0*/  @P2 MOV R12, R4 ;  /* 0x00000004000c2202 */ /* 0x000fc60000000f00 */
[----:B------:R-:W-:-:S05]  /*b1d0*/  FFMA R3, R52, R22, R3 ;  /* 0x0000001634037223 */ /* 0x000fca0000000003 */
[----:B------:R-:W-:-:S05]  /*b1e0*/  F2FP.F16.F32.PACK_AB R3, RZ, R3 ;  /* 0x00000003ff03723e */ /* 0x000fca00000000ff */
[----:B------:R0:W-:Y:S01]  /*b1f0*/  @P2 STG.E.U16 desc[UR44][R12.64+0x70], R3 ;  /* 0x000070030c002986 */ /* 0x0001e2000c10152c */
[----:B------:R-:W-:Y:S05]  /*b200*/  @!P3 BRA `(.L_x_371) ;  /* 0x000000000004b947 */ /* 0x000fea0003800000 */
[----:B------:R0:W5:Y:S02]  /*b210*/  LDG.E.LTC128B.U16 R176, desc[UR44][R6.64+0x72] ;  /* 0x0000722c06b07981 */ /* 0x000164000c1e1520 */
.L_x_371:
[----:B------:R-:W-:Y:S05]  /*b220*/  BSYNC B1 ;  /* 0x0000000000017941 */ /* 0x000fea0003800000 */
.L_x_370:
        /* <DEDUP_REMOVED lines=12> */
.L_x_373:
[----:B------:R-:W-:Y:S05]  /*b2f0*/  BSYNC B1 ;  /* 0x0000000000017941 */ /* 0x000fea0003800000 */
.L_x_372:
        /* <DEDUP_REMOVED lines=9> */
.L_x_375:
[----:B------:R-:W-:Y:S05]  /*b390*/  BSYNC B1 ;  /* 0x0000000000017941 */ /* 0x000fea0003800000 */
.L_x_374:
        /* <DEDUP_REMOVED lines=9> */
.L_x_377:
[----:B------:R-:W-:Y:S05]  /*b430*/  BSYNC B1 ;  /* 0x0000000000017941 */ /* 0x000fea0003800000 */
.L_x_376:
        /* <DEDUP_REMOVED lines=11> */
.L_x_379:
[----:B------:R-:W-:Y:S05]  /*b4f0*/  BSYNC B1 ;  /* 0x0000000000017941 */ /* 0x000fea0003800000 */
.L_x_378:
        /* <DEDUP_REMOVED lines=12> */
.L_x_381:
[----:B------:R-:W-:Y:S05]  /*b5c0*/  BSYNC B1 ;  /* 0x0000000000017941 */ /* 0x000fea0003800000 */
.L_x_380:
        /* <DEDUP_REMOVED lines=9> */
.L_x_383:
[----:B------:R-:W-:Y:S05]  /*b660*/  BSYNC B1 ;  /* 0x0000000000017941 */ /* 0x000fea0003800000 */
.L_x_382:
        /* <DEDUP_REMOVED lines=9> */
.L_x_385:
[----:B------:R-:W-:Y:S05]  /*b700*/  BSYNC B1 ;  /* 0x0000000000017941 */ /* 0x000fea0003800000 */
.L_x_384:
        /* <DEDUP_REMOVED lines=11> */
.L_x_387:
[----:B------:R-:W-:Y:S05]  /*b7c0*/  BSYNC B1 ;  /* 0x0000000000017941 */ /* 0x000fea0003800000 */
.L_x_386:
        /* <DEDUP_REMOVED lines=12> */
.L_x_389:
[----:B------:R-:W-:Y:S05]  /*b890*/  BSYNC B1 ;  /* 0x0000000000017941 */ /* 0x000fea0003800000 */
.L_x_388:
        /* <DEDUP_REMOVED lines=9> */
.L_x_391:
[----:B------:R-:W-:Y:S05]  /*b930*/  BSYNC B1 ;  /* 0x0000000000017941 */ /* 0x000fea0003800000 */
.L_x_390:
        /* <DEDUP_REMOVED lines=9> */
.L_x_393:
[----:B------:R-:W-:Y:S05]  /*b9d0*/  BSYNC B1 ;  /* 0x0000000000017941 */ /* 0x000fea0003800000 */
.L_x_392:
        /* <DEDUP_REMOVED lines=11> */
.L_x_395:
[----:B------:R-:W-:Y:S05]  /*ba90*/  BSYNC B1 ;  /* 0x0000000000017941 */ /* 0x000fea0003800000 */
.L_x_394:
        /* <DEDUP_REMOVED lines=12> */
.L_x_397:
[----:B------:R-:W-:Y:S05]  /*bb60*/  BSYNC B1 ;  /* 0x0000000000017941 */ /* 0x000fea0003800000 */
.L_x_396:
        /* <DEDUP_REMOVED lines=9> */
.L_x_399:
[----:B------:R-:W-:Y:S05]  /*bc00*/  BSYNC B1 ;  /* 0x0000000000017941 */ /* 0x000fea0003800000 */
.L_x_398:
        /* <DEDUP_REMOVED lines=9> */
.L_x_401:
[----:B------:R-:W-:Y:S05]  /*bca0*/  BSYNC B1 ;  /* 0x0000000000017941 */ /* 0x000fea0003800000 */
.L_x_400:
        /* <DEDUP_REMOVED lines=11> */
.L_x_403:
[----:B------:R-:W-:Y:S05]  /*bd60*/  BSYNC B1 ;  /* 0x0000000000017941 */ /* 0x000fea0003800000 */
.L_x_402:
[----:B012--5:R-:W-:Y:S01]  /*bd70*/  HADD2.F32 R6, -RZ, R176.H0_H0 ;  /* 0x200000b0ff067230 */ /* 0x027fe20000004100 */
[----:B------:R-:W-:Y:S01]  /*bd80*/  ISETP.GT.AND P2, PT, R0, 0x58, P1 ;  /* 0x000000580000780c */ /* 0x000fe20000f44270 */
[----:B------:R-:W-:Y:S01]  /*bd90*/  @P0 IMAD.MOV.U32 R5, RZ, RZ, R73 ;  /* 0x000000ffff050224 */ /* 0x000fe200078e0049 */
[----:B------:R-:W-:Y:S02]  /*bda0*/  BSSY B1, `(.L_x_404) ;  /* 0x0000007000017945 */ /* 0x000fe40003800000 */
[----:B------:R-:W-:-:S04]  /*bdb0*/  FMUL R6, R6, R23 ;  /* 0x0000001706067220 */ /* 0x000fc80000400000 */
[----:B------:R-:W-:-:S05]  /*bdc0*/  FFMA R6, R69, R22, R6 ;  /* 0x0000001645067223 */ /* 0x000fca0000000006 */
[----:B------:R-:W-:-:S05]  /*bdd0*/  F2FP.F16.F32.PACK_AB R6, RZ, R6 ;  /* 0x00000006ff06723e */ /* 0x000fca00000000ff */
[----:B------:R0:W-:Y:S01]  /*bde0*/  @P0 STG.E.U16 desc[UR44][R4.64+0xb2], R6 ;  /* 0x0000b20604000986 */ /* 0x0001e2000c10152c */
[----:B------:R-:W-:Y:S05]  /*bdf0*/  @!P2 BRA `(.L_x_405) ;  /* 0x000000000004a947 */ /* 0x000fea0003800000 */
[----:B------:R1:W5:Y:S02]  /*be00*/  LDG.E.LTC128B.U16 R176, desc[UR44][R10.64+0xb0] ;  /* 0x0000b02c0ab07981 */ /* 0x000364000c1e1520 */
.L_x_405:
[----:B------:R-:W-:Y:S05]  /*be10*/  BSYNC B1 ;  /* 0x0000000000017941 */ /* 0x000fea0003800000 */
.L_x_404:
        /* <DEDUP_REMOVED lines=11> */
.L_x_407:
[----:B------:R-:W-:Y:S05]  /*bed0*/  BSYNC B1 ;  /* 0x0000000000017941 */ /* 0x000fea0003800000 */
.L_x_406:
[----:B------:R-:W-:Y:S05]  /*bee0*/  @!P1 BRA `(.L_x_408) ;  /* 0x0000003800549947 */ /* 0x000fea0003800000 */
[----:B-----5:R-:W-:-:S05]  /*bef0*/  HADD2.F32 R176, -RZ, R176.H0_H0 ;  /* 0x200000b0ffb07230 */ /* 0x020fca0000004100 */
[----:B------:R-:W-:-:S04]  /*bf00*/  FMUL R176, R176, R23 ;  /* 0x00000017b0b07220 */ /* 0x000fc80000400000 */
[----:B------:R-:W-:-:S05]  /*bf10*/  FFMA R176, R71, R22, R176 ;  /* 0x0000001647b07223 */ /* 0x000fca00000000b0 */
[----:B------:R-:W-:-:S05]  /*bf20*/  F2FP.F16.F32.PACK_AB R176, RZ, R176 ;  /* 0x000000b0ffb0723e */ /* 0x000fca00000000ff */
[----:B------:R0:W-:Y:S01]  /*bf30*/  STG.E.U16 desc[UR44][R8.64+0xb2], R176 ;  /* 0x0000b2b008007986 */ /* 0x0001e2000c10152c */
[----:B------:R-:W-:Y:S05]  /*bf40*/  BRA `(.L_x_408) ;  /* 0x00000038003c7947 */ /* 0x000fea0003800000 */
.L_x_33:
[----:B------:R-:W-:Y:S01]  /*bf50*/  ULDC.64 UR4, c[0x0][0x5c0] ;  /* 0x0001700000047ab9 */ /* 0x000fe20000000a00 */
[-C--:B------:R-:W-:Y:S01]  /*bf60*/  FMUL R168, R168, R22.reuse ;  /* 0x00000016a8a87220 */ /* 0x080fe20000400000 */
[----:B------:R-:W-:Y:S01]  /*bf70*/  LEA R8, P1, R6, UR4, 0x1 ;  /* 0x0000000406087c11 */ /* 0x000fe2000f8208ff */
[-C--:B------:R-:W-:Y:S01]  /*bf80*/  FMUL R169, R169, R22.reuse ;  /* 0x00000016a9a97220 */ /* 0x080fe20000400000 */
[----:B------:R-:W-:Y:S01]  /*bf90*/  ISETP.GT.AND P5, PT, R0, 0x1, P0 ;  /* 0x000000010000780c */ /* 0x000fe200007a4270 */
[----:B------:R-:W-:Y:S01]  /*bfa0*/  USHF.L.U64.HI UR4, UR8, 0x4, UR9 ;  /* 0x0000000408047899 */ /* 0x000fe20008010209 */
[----:B------:R-:W-:Y:S01]  /*bfb0*/  LEA.HI.X R9, R6, UR5, R4, 0x1, P1 ;  /* 0x0000000506097c11 */ /* 0x000fe200088f0c04 */
[----:B------:R-:W-:Y:S01]  /*bfc0*/  USHF.L.U32 UR5, UR8, 0x4, URZ ;  /* 0x0000000408057899 */ /* 0x000fe2000800063f */
[----:B------:R-:W-:Y:S01]  /*bfd0*/  ISETP.GT.AND P1, PT, R3, 0x8, PT ;  /* 0x000000080300780c */ /* 0x000fe20003f24270 */
[----:B------:R-:W-:Y:S01]  /*bfe0*/  FMUL R170, R170, R22 ;  /* 0x00000016aaaa7220 */ /* 0x000fe20000400000 */
[----:B------:R-:W-:Y:S01]  /*bff0*/  F2FP.F16.F32.PACK_AB R168, RZ, R168 ;  /* 0x000000a8ffa8723e */ /* 0x000fe200000000ff */
[-C--:B------:R-:W-:Y:S01]  /*c000*/  FMUL R171, R171, R22.reuse ;  /* 0x00000016abab7220 */ /* 0x080fe20000400000 */
[----:B------:R-:W-:Y:S01]  /*c010*/  ISETP.GT.AND P3, PT, R0, RZ, P1 ;  /* 0x000000ff0000720c */ /* 0x000fe20000f64270 */
[-C--:B------:R-:W-:Y:S01]  /*c020*/  FMUL R172, R172, R22.reuse ;  /* 0x00000016acac7220 */ /* 0x080fe20000400000 */
[----:B------:R-:W-:Y:S01]  /*c030*/  IADD3 R4, P4, R8, UR5, RZ ;  /* 0x0000000508047c10 */ /* 0x000fe2000ff9e0ff */
[----:B------:R-:W-:Y:S01]  /*c040*/  @P2 STG.E.U16 desc[UR44][R8.64], R168 ;  /* 0x000000a808002986 */ /* 0x000fe2000c10152c */
[----:B------:R-:W-:Y:S01]  /*c050*/  F2FP.F16.F32.PACK_AB R169, RZ, R169 ;  /* 0x000000a9ffa9723e */ /* 0x000fe200000000ff */
[----:B------:R-:W-:Y:S01]  /*c060*/  FMUL R173, R173, R22 ;  /* 0x00000016adad7220 */ /* 0x000fe20000400000 */
[----:B------:R-:W-:Y:S01]  /*c070*/  F2FP.F16.F32.PACK_AB R170, RZ, R170 ;  /* 0x000000aaffaa723e */ /* 0x000fe200000000ff */
[-C--:B------:R-:W-:Y:S01]  /*c080*/  FMUL R174, R174, R22.reuse ;  /* 0x00000016aeae7220 */ /* 0x080fe20000400000 */
[----:B------:R-:W-:Y:S01]  /*c090*/  IADD3.X R5, R9, UR4, RZ, P4, !PT ;  /* 0x0000000409057c10 */ /* 0x000fe2000a7fe4ff */
[----:B------:R-:W-:Y:S01]  /*c0a0*/  @P5 STG.E.U16 desc[UR44][R8.64+0x2], R169 ;  /* 0x000002a908005986 */ /* 0x000fe2000c10152c */
[C---:B------:R-:W-:Y:S01]  /*c0b0*/  ISETP.GT.AND P2, PT, R0.reuse, 0x1, P1 ;  /* 0x000000010000780c */ /* 0x040fe20000f44270 */
[-C--:B------:R-:W-:Y:S01]  /*c0c0*/  FMUL R175, R175, R22.reuse ;  /* 0x00000016afaf7220 */ /* 0x080fe20000400000 */
[C---:B------:R-:W-:Y:S01]  /*c0d0*/  ISETP.GT.AND P4, PT, R0.reuse, 0x8, P0 ;  /* 0x000000080000780c */ /* 0x040fe20000784270 */
[----:B------:R-:W-:Y:S01]  /*c0e0*/  @P3 STG.E.U16 desc[UR44][R4.64], R170 ;  /* 0x000000aa04003986 */ /* 0x000fe2000c10152c */
[----:B------:R-:W-:Y:S01]  /*c0f0*/  ISETP.GT.AND P5, PT, R0, 0x9, P0 ;  /* 0x000000090000780c */ /* 0x000fe200007a4270 */
[-C--:B------:R-:W-:Y:S01]  /*c100*/  FMUL R176, R176, R22.reuse ;  /* 0x00000016b0b07220 */ /* 0x080fe20000400000 */
[----:B------:R-:W-:Y:S01]  /*c110*/  ISETP.GT.AND P3, PT, R0, 0x8, P1 ;  /* 0x000000080000780c */ /* 0x000fe20000f64270 */
[-C--:B------:R-:W-:Y:S01]  /*c120*/  FMUL R177, R177, R22.reuse ;  /* 0x00000016b1b17220 */ /* 0x080fe20000400000 */
[----:B------:R-:W-:Y:S01]  /*c130*/  F2FP.F16.F32.PACK_AB R171, RZ, R171 ;  /* 0x000000abffab723e */ /* 0x000fe200000000ff */
[----:B------:R-:W-:Y:S01]  /*c140*/  FMUL R178, R178, R22 ;  /* 0x00000016b2b27220 */ /* 0x000fe20000400000 */
[----:B------:R-:W-:Y:S01]  /*c150*/  F2FP.F16.F32.PACK_AB R172, RZ, R172 ;  /* 0x000000acffac723e */ /* 0x000fe200000000ff */
[----:B------:R-:W-:Y:S01]  /*c160*/  FMUL R179, R179, R22 ;  /* 0x00000016b3b37220 */ /* 0x000fe20000400000 */
[----:B------:R-:W-:Y:S01]  /*c170*/  F2FP.F16.F32.PACK_AB R173, RZ, R173 ;  /* 0x000000adffad723e */ /* 0x000fe200000000ff */
[----:B------:R-:W-:Y:S01]  /*c180*/  @P2 STG.E.U16 desc[UR44][R4.64+0x2], R171 ;  /* 0x000002ab04002986 */ /* 0x000fe2000c10152c */
[----:B------:R-:W-:Y:S01]  /*c190*/  F2FP.F16.F32.PACK_AB R174, RZ, R174 ;  /* 0x000000aeffae723e */ /* 0x000fe200000000ff */
[-C--:B------:R-:W-:Y:S01]  /*c1a0*/  FMUL R180, R180, R22.reuse ;  /* 0x00000016b4b47220 */ /* 0x080fe20000400000 */
[C---:B------:R-:W-:Y:S01]  /*c1b0*/  ISETP.GT.AND P2, PT, R0.reuse, 0x9, P1 ;  /* 0x000000090000780c */ /* 0x040fe20000f44270 */
[----:B------:R-:W-:Y:S01]  /*c1c0*/  @P4 STG.E.U16 desc[UR44][R8.64+0x10], R172 ;  /* 0x000010ac08004986 */ /* 0x000fe2000c10152c */
[C---:B------:R-:W-:Y:S01]  /*c1d0*/  ISETP.GT.AND P4, PT, R0.reuse, 0x10, P0 ;  /* 0x000000100000780c */ /* 0x040fe20000784270 */
[-C--:B------:R-:W-:Y:S01]  /*c1e0*/  FMUL R181, R181, R22.reuse ;  /* 0x00000016b5b57220 */ /* 0x080fe20000400000 */
[----:B------:R-:W-:Y:S01]  /*c1f0*/  F2FP.F16.F32.PACK_AB R175, RZ, R175 ;  /* 0x000000afffaf723e */ /* 0x000fe200000000ff */
[----:B------:R-:W-:Y:S01]  /*c200*/  @P5 STG.E.U16 desc[UR44][R8.64+0x12], R173 ;  /* 0x000012ad08005986 */ /* 0x000fe2000c10152c */
[----:B------:R-:W-:Y:S01]  /*c210*/  ISETP.GT.AND P5, PT, R0, 0x11, P0 ;  /* 0x000000110000780c */ /* 0x000fe200007a4270 */
[----:B------:R-:W-:Y:S01]  /*c220*/  FMUL R182, R182, R22 ;  /* 0x00000016b6b67220 */ /* 0x000fe20000400000 */
[----:B------:R-:W-:Y:S01]  /*c230*/  F2FP.F16.F32.PACK_AB R176, RZ, R176 ;  /* 0x000000b0ffb0723e */ /* 0x000fe200000000ff */
[----:B------:R-:W-:Y:S01]  /*c240*/  @P3 STG.E.U16 desc[UR44][R4.64+0x10], R174 ;  /* 0x000010ae04003986 */ /* 0x000fe2000c10152c */
[----:B------:R-:W-:Y:S01]  /*c250*/  ISETP.GT.AND P3, PT, R0, 0x10, P1 ;  /* 0x000000100000780c */ /* 0x000fe20000f64270 */
        /* <DEDUP_REMOVED lines=111> */
[C---:B------:R-:W-:Y:S01]  /*c950*/  ISETP.GT.AND P3, PT, R0.reuse, 0x48, P1 ;  /* 0x000000480000780c */ /* 0x040fe20000f64270 */
[----:B------:R-:W-:Y:S01]  /*c960*/  FMUL R211, R211, R22 ;  /* 0x00000016d3d37220 */ /* 0x000fe20000400000 */
[----:B------:R-:W-:Y:S01]  /*c970*/  F2FP.F16.F32.PACK_AB R205, RZ, R205 ;  /* 0x000000cdffcd723e */ /* 0x000fe200000000ff */
[----:B------:R-:W-:Y:S01]  /*c980*/  @P2 STG.E.U16 desc[UR44][R4.64+0x82], R203 ;  /* 0x000082cb04002986 */ /* 0x000fe2000c10152c */
[----:B------:R-:W-:Y:S01]  /*c990*/  F2FP.F16.F32.PACK_AB R206, RZ, R206 ;  /* 0x000000ceffce723e */ /* 0x000fe200000000ff */
[-C--:B------:R-:W-:Y:S01]  /*c9a0*/  FMUL R213, R213, R22.reuse ;  /* 0x00000016d5d57220 */ /* 0x080fe20000400000 */
[C---:B------:R-:W-:Y:S01]  /*c9b0*/  ISETP.GT.AND P2, PT, R0.reuse, 0x49, P1 ;  /* 0x000000490000780c */ /* 0x040fe20000f44270 */
[----:B------:R-:W-:Y:S01]  /*c9c0*/  @P4 STG.E.U16 desc[UR44][R8.64+0x90], R204 ;  /* 0x000090cc08004986 */ /* 0x000fe2000c10152c */
[----:B------:R-:W-:Y:S01]  /*c9d0*/  ISETP.GT.AND P4, PT, R0, 0x50, P0 ;  /* 0x000000500000780c */ /* 0x000fe20000784270 */
        /* <DEDUP_REMOVED lines=12> */
[----:B------:R-:W-:Y:S01]  /*caa0*/  USHF.L.U64.HI UR10, UR8, 0x8, UR9 ;  /* 0x00000008080a7899 */ /* 0x000fe20008010209 */
[C---:B------:R-:W-:Y:S01]  /*cab0*/  ISETP.GT.AND P2, PT, R0.reuse, 0x51, P1 ;  /* 0x000000510000780c */ /* 0x040fe20000f44270 */
[----:B------:R-:W-:Y:S01]  /*cac0*/  @P4 STG.E.U16 desc[UR44][R8.64+0xa0], R208 ;  /* 0x0000a0d008004986 */ /* 0x000fe2000c10152c */
[C---:B------:R-:W-:Y:S01]  /*cad0*/  ISETP.GT.AND P4, PT, R0.reuse, 0x58, P0 ;  /* 0x000000580000780c */ /* 0x040fe20000784270 */
[-C--:B------:R-:W-:Y:S01]  /*cae0*/  FMUL R121, R121, R22.reuse ;  /* 0x0000001679797220 */ /* 0x080fe20000400000 */
[----:B------:R-:W-:Y:S01]  /*caf0*/  ISETP.GT.AND P0, PT, R0, 0x59, P0 ;  /* 0x000000590000780c */ /* 0x000fe20000704270 */
[----:B------:R-:W-:Y:S01]  /*cb00*/  @P5 STG.E.U16 desc[UR44][R8.64+0xa2], R209 ;  /* 0x0000a2d108005986 */ /* 0x000fe2000c10152c */
[----:B------:R-:W-:Y:S01]  /*cb10*/  F2FP.F16.F32.PACK_AB R211, RZ, R211 ;  /* 0x000000d3ffd3723e */ /* 0x000fe200000000ff */
[-C--:B------:R-:W-:Y:S01]  /*cb20*/  FMUL R120, R120, R22.reuse ;  /* 0x0000001678787220 */ /* 0x080fe20000400000 */
        /* <DEDUP_REMOVED lines=8> */
[----:B------:R-:W-:Y:S01]  /*cbb0*/  ISETP.GT.AND P1, PT, R0, 0x59, P1 ;  /* 0x000000590000780c */ /* 0x000fe20000f24270 */
[----:B------:R-:W-:Y:S01]  /*cbc0*/  @P0 STG.E.U16 desc[UR44][R8.64+0xb2], R213 ;  /* 0x0000b2d508000986 */ /* 0x000fe2000c10152c */
[----:B------:R-:W-:Y:S01]  /*cbd0*/  ISETP.GT.AND P0, PT, R3, 0x80, PT ;  /* 0x000000800300780c */ /* 0x000fe20003f04270 */
[-C--:B------:R-:W-:Y:S01]  /*cbe0*/  FMUL R124, R124, R22.reuse ;  /* 0x000000167c7c7220 */ /* 0x080fe20000400000 */
[----:B------:R-:W-:Y:S01]  /*cbf0*/  MOV R7, UR8 ;  /* 0x0000000800077c02 */ /* 0x000fe20008000f00 */
[----:B------:R-:W-:Y:S01]  /*cc00*/  @P4 STG.E.U16 desc[UR44][R8.64+0xb0], R212 ;  /* 0x0000b0d408004986 */ /* 0x000fe2000c10152c */
[----:B------:R-:W-:Y:S01]  /*cc10*/  F2FP.F16.F32.PACK_AB R215, RZ, R215 ;  /* 0x000000d7ffd7723e */ /* 0x000fe200000000ff */
[----:B------:R-:W-:Y:S01]  /*cc20*/  FMUL R125, R125, R22 ;  /* 0x000000167d7d7220 */ /* 0x000fe20000400000 */
[----:B------:R-:W-:Y:S01]  /*cc30*/  LEA R6, P4, R7, R8, 0x8 ;  /* 0x0000000807067211 */ /* 0x000fe200078840ff */
[----:B------:R-:W-:Y:S01]  /*cc40*/  @P3 STG.E.U16 desc[UR44][R4.64+0xb0], R214 ;  /* 0x0000b0d604003986 */ /* 0x000fe2000c10152c */
[----:B------:R-:W-:Y:S01]  /*cc50*/  ISETP.GT.AND P3, PT, R0, 0x1, P0 ;  /* 0x000000010000780c */ /* 0x000fe20000764270 */
[-C--:B------:R-:W-:Y:S01]  /*cc60*/  FMUL R126, R126, R22.reuse ;  /* 0x000000167e7e7220 */ /* 0x080fe20000400000 */
[----:B------:R-:W-:Y:S01]  /*cc70*/  ISETP.GT.AND P2, PT, R0, RZ, P0 ;  /* 0x000000ff0000720c */ /* 0x000fe20000744270 */
[----:B------:R0:W-:Y:S01]  /*cc80*/  @P1 STG.E.U16 desc[UR44][R4.64+0xb2], R215 ;  /* 0x0000b2d704001986 */ /* 0x0001e2000c10152c */
[----:B------:R-:W-:Y:S01]  /*cc90*/  F2FP.F16.F32.PACK_AB R121, RZ, R121 ;  /* 0x00000079ff79723e */ /* 0x000fe200000000ff */
[-C--:B------:R-:W-:Y:S01]  /*cca0*/  FMUL R127, R127, R22.reuse ;  /* 0x000000167f7f7220 */ /* 0x080fe20000400000 */
[----:B------:R-:W-:Y:S01]  /*ccb0*/  IADD3.X R7, R9, UR10, RZ, P4, !PT ;  /* 0x0000000a09077c10 */ /* 0x000fe2000a7fe4ff */
[-C--:B------:R-:W-:Y:S01]  /*ccc0*/  FMUL R128, R128, R22.reuse ;  /* 0x0000001680807220 */ /* 0x080fe20000400000 */
[----:B------:R-:W-:Y:S01]  /*ccd0*/  ISETP.GT.AND P1, PT, R3, 0x88, PT ;  /* 0x000000880300780c */ /* 0x000fe20003f24270 */
[-C--:B------:R-:W-:Y:S01]  /*cce0*/  FMUL R129, R129, R22.reuse ;  /* 0x0000001681817220 */ /* 0x080fe20000400000 */
[----:B------:R-:W-:Y:S01]  /*ccf0*/  IADD3 R12, P6, R6, UR5, RZ ;  /* 0x00000005060c7c10 */ /* 0x000fe2000ffde0ff */
[-C--:B------:R-:W-:Y:S01]  /*cd00*/  FMUL R130, R130, R22.reuse ;  /* 0x0000001682827220 */ /* 0x080fe20000400000 */
[C---:B------:R-:W-:Y:S01]  /*cd10*/  ISETP.GT.AND P5, PT, R0.reuse, RZ, P1 ;  /* 0x000000ff0000720c */ /* 0x040fe20000fa4270 */
[----:B------:R-:W-:Y:S01]  /*cd20*/  @P3 STG.E.U16 desc[UR44][R6.64+0x2], R121 ;  /* 0x0000027906003986 */ /* 0x000fe2000c10152c */
[----:B------:R-:W-:Y:S01]  /*cd30*/  ISETP.GT.AND P4, PT, R0, 0x1, P1 ;  /* 0x000000010000780c */ /* 0x000fe20000f84270 */
[----:B------:R-:W-:Y:S01]  /*cd40*/  FMUL R131, R131, R22 ;  /* 0x0000001683837220 */ /* 0x000fe20000400000 */
[----:B------:R-:W-:Y:S01]  /*cd50*/  F2FP.F16.F32.PACK_AB R120, RZ, R120 ;  /* 0x00000078ff78723e */ /* 0x000fe200000000ff */
[-C--:B------:R-:W-:Y:S01]  /*cd60*/  FMUL R132, R132, R22.reuse ;  /* 0x0000001684847220 */ /* 0x080fe20000400000 */
[----:B------:R-:W-:Y:S01]  /*cd70*/  ISETP.GT.AND P3, PT, R0, 0x8, P0 ;  /* 0x000000080000780c */ /* 0x000fe20000764270 */
[-C--:B------:R-:W-:Y:S01]  /*cd80*/  FMUL R133, R133, R22.reuse ;  /* 0x0000001685857220 */ /* 0x080fe20000400000 */
[----:B------:R-:W-:Y:S01]  /*cd90*/  IADD3.X R13, R7, UR4, RZ, P6, !PT ;  /* 0x00000004070d7c10 */ /* 0x000fe2000b7fe4ff */
[----:B------:R-:W-:Y:S01]  /*cda0*/  @P2 STG.E.U16 desc[UR44][R6.64], R120 ;  /* 0x0000007806002986 */ /* 0x000fe2000c10152c */
[----:B0-----:R-:W-:Y:S01]  /*cdb0*/  IADD3 R4, P6, R6, UR5, RZ ;  /* 0x0000000506047c10 */ /* 0x001fe2000ffde0ff */
[----:B------:R-:W-:Y:S01]  /*cdc0*/  FMUL R134, R134, R22 ;  /* 0x0000001686867220 */ /* 0x000fe20000400000 */
[----:B------:R-:W-:Y:S01]  /*cdd0*/  F2FP.F16.F32.PACK_AB R122, RZ, R122 ;  /* 0x0000007aff7a723e */ /* 0x000fe200000000ff */
[-C--:B------:R-:W-:Y:S01]  /*cde0*/  FMUL R135, R135, R22.reuse ;  /* 0x0000001687877220 */ /* 0x080fe20000400000 */
[----:B------:R-:W-:Y:S01]  /*cdf0*/  ISETP.GT.AND P2, PT, R0, 0x9, P0 ;  /* 0x000000090000780c */ /* 0x000fe20000744270 */
[-C--:B------:R-:W-:Y:S01]  /*ce00*/  FMUL R136, R136, R22.reuse ;  /* 0x0000001688887220 */ /* 0x080fe20000400000 */
[----:B------:R-:W-:Y:S01]  /*ce10*/  F2FP.F16.F32.PACK_AB R123, RZ, R123 ;  /* 0x0000007bff7b723e */ /* 0x000fe200000000ff */
[----:B------:R-:W-:Y:S01]  /*ce20*/  @P5 STG.E.U16 desc[UR44][R12.64], R122 ;  /* 0x0000007a0c005986 */ /* 0x000fe2000c10152c */
[----:B------:R-:W-:Y:S01]  /*ce30*/  IADD3.X R5, R7, UR4, RZ, P6, !PT ;  /* 0x0000000407057c10 */ /* 0x000fe2000b7fe4ff */
[----:B------:R-:W-:Y:S01]  /*ce40*/  FMUL R137, R137, R22 ;  /* 0x0000001689897220 */ /* 0x000fe20000400000 */
[----:B------:R-:W-:Y:S01]  /*ce50*/  F2FP.F16.F32.PACK_AB R124, RZ, R124 ;  /* 0x0000007cff7c723e */ /* 0x000fe200000000ff */
[----:B------:R-:W-:Y:S01]  /*ce60*/  FMUL R138, R138, R22 ;  /* 0x000000168a8a7220 */ /* 0x000fe20000400000 */
[----:B------:R-:W-:Y:S01]  /*ce70*/  F2FP.F16.F32.PACK_AB R125, RZ, R125 ;  /* 0x0000007dff7d723e */ /* 0x000fe200000000ff */
[----:B------:R-:W-:Y:S01]  /*ce80*/  @P4 STG.E.U16 desc[UR44][R4.64+0x2], R123 ;  /* 0x0000027b04004986 */ /* 0x000fe2000c10152c */
[----:B------:R-:W-:Y:S01]  /*ce90*/  F2FP.F16.F32.PACK_AB R126, RZ, R126 ;  /* 0x0000007eff7e723e */ /* 0x000fe200000000ff */
[-C--:B------:R-:W-:Y:S01]  /*cea0*/  FMUL R139, R139, R22.reuse ;  /* 0x000000168b8b7220 */ /* 0x080fe20000400000 */
[----:B------:R-:W-:Y:S01]  /*ceb0*/  F2FP.F16.F32.PACK_AB R127, RZ, R127 ;  /* 0x0000007fff7f723e */ /* 0x000fe200000000ff */
[----:B------:R-:W-:Y:S01]  /*cec0*/  @P3 STG.E.U16 desc[UR44][R6.64+0x10], R124 ;  /* 0x0000107c06003986 */ /* 0x000fe2000c10152c */
[----:B------:R-:W-:Y:S01]  /*ced0*/  ISETP.GT.AND P3, PT, R0, 0x8, P1 ;  /* 0x000000080000780c */ /* 0x000fe20000f64270 */
[-C--:B------:R-:W-:Y:S01]  /*cee0*/  FMUL R140, R140, R22.reuse ;  /* 0x000000168c8c7220 */ /* 0x080fe20000400000 */
[C---:B------:R-:W-:Y:S01]  /*cef0*/  ISETP.GT.AND P4, PT, R0.reuse, 0x10, P0 ;  /* 0x000000100000780c */ /* 0x040fe20000784270 */
[----:B------:R-:W-:Y:S01]  /*cf00*/  @P2 STG.E.U16 desc[UR44][R6.64+0x12], R125 ;  /* 0x0000127d06002986 */ /* 0x000fe2000c10152c */
[C---:B------:R-:W-:Y:S01]  /*cf10*/  ISETP.GT.AND P2, PT, R0.reuse, 0x9, P1 ;  /* 0x000000090000780c */ /* 0x040fe20000f44270 */
[-C--:B------:R-:W-:Y:S01]  /*cf20*/  FMUL R141, R141, R22.reuse ;  /* 0x000000168d8d7220 */ /* 0x080fe20000400000 */
[----:B------:R-:W-:Y:S01]  /*cf30*/  ISETP.GT.AND P5, PT, R0, 0x11, P0 ;  /* 0x000000110000780c */ /* 0x000fe200007a4270 */
[----:B------:R-:W-:Y:S01]  /*cf40*/  FMUL R142, R142, R22 ;  /* 0x000000168e8e7220 */ /* 0x000fe20000400000 */
[----:B------:R-:W-:Y:S01]  /*cf50*/  F2FP.F16.F32.PACK_AB R128, RZ, R128 ;  /* 0x00000080ff80723e */ /* 0x000fe200000000ff */
[-C--:B------:R-:W-:Y:S01]  /*cf60*/  FMUL R143, R143, R22.reuse ;  /* 0x000000168f8f7220 */ /* 0x080fe20000400000 */
[----:B------:R-:W-:Y:S01]  /*cf70*/  F2FP.F16.F32.PACK_AB R129, RZ, R129 ;  /* 0x00000081ff81723e */ /* 0x000fe200000000ff */
[----:B------:R-:W-:Y:S01]  /*cf80*/  FMUL R144, R144, R22 ;  /* 0x0000001690907220 */ /* 0x000fe20000400000 */
[----:B------:R-:W-:Y:S01]  /*cf90*/  F2FP.F16.F32.PACK_AB R130, RZ, R130 ;  /* 0x00000082ff82723e */ /* 0x000fe200000000ff */
[--C-:B------:R-:W-:Y:S01]  /*cfa0*/  @P3 IMAD.MOV.U32 R10, RZ, RZ, R12.reuse ;  /* 0x000000ffff0a3224 */ /* 0x100fe200078e000c */
[----:B------:R-:W-:Y:S01]  /*cfb0*/  F2FP.F16.F32.PACK_AB R131, RZ, R131 ;  /* 0x00000083ff83723e */ /* 0x000fe200000000ff */
[--C-:B------:R-:W-:Y:S01]  /*cfc0*/  @P3 IMAD.MOV.U32 R11, RZ, RZ, R13.reuse ;  /* 0x000000ffff0b3224 */ /* 0x100fe200078e000d */
[----:B------:R-:W-:Y:S01]  /*cfd0*/  F2FP.F16.F32.PACK_AB R132, RZ, R132 ;  /* 0x00000084ff84723e */ /* 0x000fe200000000ff */
[-C--:B------:R-:W-:Y:S01]  /*cfe0*/  FMUL R145, R145, R22.reuse ;  /* 0x0000001691917220 */ /* 0x080fe20000400000 */
[----:B------:R-:W-:Y:S01]  /*cff0*/  F2FP.F16.F32.PACK_AB R133, RZ, R133 ;  /* 0x00000085ff85723e */ /* 0x000fe200000000ff */
[-C--:B------:R-:W-:Y:S01]  /*d000*/  FMUL R146, R146, R22.reuse ;  /* 0x0000001692927220 */ /* 0x080fe20000400000 */
[----:B------:R0:W-:Y:S01]  /*d010*/  @P3 STG.E.U16 desc[UR44][R10.64+0x10], R126 ;  /* 0x0000107e0a003986 */ /* 0x0001e2000c10152c */
[C---:B------:R-:W-:Y:S01]  /*d020*/  ISETP.GT.AND P3, PT, R0.reuse, 0x11, P1 ;  /* 0x000000110000780c */ /* 0x040fe20000f64270 */
[----:B------:R-:W-:Y:S01]  /*d030*/  FMUL R147, R147, R22 ;  /* 0x0000001693937220 */ /* 0x000fe20000400000 */
[----:B------:R-:W-:Y:S01]  /*d040*/  F2FP.F16.F32.PACK_AB R134, RZ, R134 ;  /* 0x00000086ff86723e */ /* 0x000fe200000000ff */
[----:B------:R-:W-:Y:S01]  /*d050*/  @P2 STG.E.U16 desc[UR44][R4.64+0x12], R127 ;  /* 0x0000127f04002986 */ /* 0x000fe2000c10152c */
[----:B------:R-:W-:Y:S01]  /*d060*/  ISETP.GT.AND P2, PT, R0, 0x10, P1 ;  /* 0x000000100000780c */ /* 0x000fe20000f44270 */
[-C--:B------:R-:W-:Y:S01]  /*d070*/  FMUL R148, R148, R22.reuse ;  /* 0x0000001694947220 */ /* 0x080fe20000400000 */
[----:B------:R-:W-:Y:S01]  /*d080*/  F2FP.F16.F32.PACK_AB R135, RZ, R135 ;  /* 0x00000087ff87723e */ /* 0x000fe200000000ff */
[----:B------:R-:W-:Y:S01]  /*d090*/  @P4 STG.E.U16 desc[UR44][R6.64+0x20], R128 ;  /* 0x0000208006004986 */ /* 0x000fe2000c10152c */
[C---:B------:R-:W-:Y:S01]  /*d0a0*/  ISETP.GT.AND P4, PT, R0.reuse, 0x18, P0 ;  /* 0x000000180000780c */ /* 0x040fe20000784270 */
[----:B------:R-:W-:Y:S01]  /*d0b0*/  FMUL R149, R149, R22 ;  /* 0x0000001695957220 */ /* 0x000fe20000400000 */
[----:B------:R-:W-:Y:S01]  /*d0c0*/  F2FP.F16.F32.PACK_AB R136, RZ, R136 ;  /* 0x00000088ff88723e */ /* 0x000fe200000000ff */
[----:B------:R-:W-:Y:S01]  /*d0d0*/  @P5 STG.E.U16 desc[UR44][R6.64+0x22], R129 ;  /* 0x0000228106005986 */ /* 0x000fe2000c10152c */
[----:B------:R-:W-:Y:S01]  /*d0e0*/  ISETP.GT.AND P5, PT, R0, 0x19, P0 ;  /* 0x000000190000780c */ /* 0x000fe200007a4270 */
[-C--:B------:R-:W-:Y:S01]  /*d0f0*/  FMUL R150, R150, R22.reuse ;  /* 0x0000001696967220 */ /* 0x080fe20000400000 */
[----:B------:R-:W-:Y:S01]  /*d100*/  F2FP.F16.F32.PACK_AB R137, RZ, R137 ;  /* 0x00000089ff89723e */ /* 0x000fe200000000ff */
[----:B------:R-:W-:Y:S01]  /*d110*/  FMUL R151, R151, R22 ;  /* 0x0000001697977220 */ /* 0x000fe20000400000 */
[----:B------:R-:W-:Y:S01]  /*d120*/  F2FP.F16.F32.PACK_AB R138, RZ, R138 ;  /* 0x0000008aff8a723e */ /* 0x000fe200000000ff */
[--C-:B0-----:R-:W-:Y:S01]  /*d130*/  @P2 IMAD.MOV.U32 R10, RZ, RZ, R12.reuse ;  /* 0x000000ffff0a2224 */ /* 0x101fe200078e000c */
[----:B------:R-:W-:Y:S01]  /*d140*/  F2FP.F16.F32.PACK_AB R139, RZ, R139 ;  /* 0x0000008bff8b723e */ /* 0x000fe200000000ff */
[--C-:B------:R-:W-:Y:S01]  /*d150*/  @P2 IMAD.MOV.U32 R11, RZ, RZ, R13.reuse ;  /* 0x000000ffff0b2224 */ /* 0x100fe200078e000d */
[----:B------:R-:W-:Y:S01]  /*d160*/  F2FP.F16.F32.PACK_AB R140, RZ, R140 ;  /* 0x0000008cff8c723e */ /* 0x000fe200000000ff */
[-C--:B------:R-:W-:Y:S01]  /*d170*/  FMUL R152, R152, R22.reuse ;  /* 0x0000001698987220 */ /* 0x080fe20000400000 */
[----:B------:R-:W-:Y:S01]  /*d180*/  F2FP.F16.F32.PACK_AB R141, RZ, R141 ;  /* 0x0000008dff8d723e */ /* 0x000fe200000000ff */
[-C--:B------:R-:W-:Y:S01]  /*d190*/  FMUL R153, R153, R22.reuse ;  /* 0x0000001699997220 */ /* 0x080fe20000400000 */
[----:B------:R0:W-:Y:S01]  /*d1a0*/  @P2 STG.E.U16 desc[UR44][R10.64+0x20], R130 ;  /* 0x000020820a002986 */ /* 0x0001e2000c10152c */
[----:B------:R-:W-:Y:S01]  /*d1b0*/  ISETP.GT.AND P2, PT, R0, 0x18, P1 ;  /* 0x000000180000780c */ /* 0x000fe20000f44270 */
[----:B------:R-:W-:Y:S01]  /*d1c0*/  FMUL R154, R154, R22 ;  /* 0x000000169a9a7220 */ /* 0x000fe20000400000 */
[----:B------:R-:W-:Y:S01]  /*d1d0*/  F2FP.F16.F32.PACK_AB R142, RZ, R142 ;  /* 0x0000008eff8e723e */ /* 0x000fe200000000ff */
        /* <DEDUP_REMOVED lines=31> */
[--C-:B0-----:R-:W-:Y:S01]  /*d3d0*/  @P2 IMAD.MOV.U32 R11, RZ, RZ, R13.reuse ;  /* 0x000000ffff0b2224 */ /* 0x101fe200078e000d */
[----:B------:R-:W-:Y:S01]  /*d3e0*/  @P2 MOV R10, R12 ;  /* 0x0000000c000a2202 */ /* 0x000fe20000000f00 */
[-C--:B------:R-:W-:Y:S01]  /*d3f0*/  FMUL R162, R162, R22.reuse ;  /* 0x00000016a2a27220 */ /* 0x080fe20000400000 */
[----:B------:R-:W-:Y:S01]  /*d400*/  F2FP.F16.F32.PACK_AB R151, RZ, R151 ;  /* 0x00000097ff97723e */ /* 0x000fe200000000ff */
[----:B------:R-:W-:Y:S01]  /*d410*/  FMUL R163, R163, R22 ;  /* 0x00000016a3a37220 */ /* 0x000fe20000400000 */
[----:B------:R-:W-:Y:S01]  /*d420*/  F2FP.F16.F32.PACK_AB R152, RZ, R152 ;  /* 0x00000098ff98723e */ /* 0x000fe200000000ff */
[----:B------:R0:W-:Y:S01]  /*d430*/  @P2 STG.E.U16 desc[UR44][R10.64+0x40], R138 ;  /* 0x0000408a0a002986 */ /* 0x0001e2000c10152c */
[----:B------:R-:W-:Y:S01]  /*d440*/  ISETP.GT.AND P2, PT, R0, 0x28, P1 ;  /* 0x000000280000780c */ /* 0x000fe20000f44270 */
[-C--:B------:R-:W-:Y:S01]  /*d450*/  FMUL R164, R164, R22.reuse ;  /* 0x00000016a4a47220 */ /* 0x080fe20000400000 */
[----:B------:R-:W-:Y:S01]  /*d460*/  F2FP.F16.F32.PACK_AB R153, RZ, R153 ;  /* 0x00000099ff99723e */ /* 0x000fe200000000ff */
[----:B------:R-:W-:Y:S01]  /*d470*/  @P3 STG.E.U16 desc[UR44][R4.64+0x42], R139 ;  /* 0x0000428b04003986 */ /* 0x000fe2000c10152c */
[C---:B------:R-:W-:Y:S01]  /*d480*/  ISETP.GT.AND P3, PT, R0.reuse, 0x29, P1 ;  /* 0x000000290000780c */ /* 0x040fe20000f64270 */
[-C--:B------:R-:W-:Y:S01]  /*d490*/  FMUL R165, R165, R22.reuse ;  /* 0x00000016a5a57220 */ /* 0x080fe20000400000 */
[C---:B------:R-:W-:Y:S01]  /*d4a0*/  ISETP.GT.AND P6, PT, R0.reuse, 0x48, P1 ;  /* 0x000000480000780c */ /* 0x040fe20000fc4270 */
[----:B------:R-:W-:Y:S01]  /*d4b0*/  @P4 STG.E.U16 desc[UR44][R6.64+0x50], R140 ;  /* 0x0000508c06004986 */ /* 0x000fe2000c10152c */
[----:B------:R-:W-:Y:S01]  /*d4c0*/  ISETP.GT.AND P4, PT, R0, 0x30, P0 ;  /* 0x000000300000780c */ /* 0x000fe20000784270 */
[----:B------:R-:W-:Y:S01]  /*d4d0*/  FMUL R166, R166, R22 ;  /* 0x00000016a6a67220 */ /* 0x000fe20000400000 */
[----:B------:R-:W-:Y:S01]  /*d4e0*/  F2FP.F16.F32.PACK_AB R154, RZ, R154 ;  /* 0x0000009aff9a723e */ /* 0x000fe200000000ff */
[----:B------:R-:W-:Y:S01]  /*d4f0*/  @P5 STG.E.U16 desc[UR44][R6.64+0x52], R141 ;  /* 0x0000528d06005986 */ /* 0x000fe2000c10152c */
[C---:B------:R-:W-:Y:S01]  /*d500*/  ISETP.GT.AND P5, PT, R0.reuse, 0x31, P0 ;  /* 0x000000310000780c */ /* 0x040fe200007a4270 */
[--C-:B0-----:R-:W-:Y:S01]  /*d510*/  @P2 IMAD.MOV.U32 R10, RZ, RZ, R12.reuse ;  /* 0x000000ffff0a2224 */ /* 0x101fe200078e000c */
[----:B------:R-:W-:Y:S01]  /*d520*/  F2FP.F16.F32.PACK_AB R155, RZ, R155 ;  /* 0x0000009bff9b723e */ /* 0x000fe200000000ff */
[--C-:B------:R-:W-:Y:S01]  /*d530*/  @P2 IMAD.MOV.U32 R11, RZ, RZ, R13.reuse ;  /* 0x000000ffff0b2224 */ /* 0x100fe200078e000d */
[----:B------:R-:W-:Y:S01]  /*d540*/  F2FP.F16.F32.PACK_AB R156, RZ, R156 ;  /* 0x0000009cff9c723e */ /* 0x000fe200000000ff */
[----:B------:R-:W-:Y:S01]  /*d550*/  FMUL R167, R167, R22 ;  /* 0x00000016a7a77220 */ /* 0x000fe20000400000 */
[----:B------:R-:W-:Y:S01]  /*d560*/  F2FP.F16.F32.PACK_AB R157, RZ, R157 ;  /* 0x0000009dff9d723e */ /* 0x000fe200000000ff */
[----:B------:R-:W-:Y:S01]  /*d570*/  IMAD.U32 R15, RZ, RZ, UR8 ;  /* 0x00000008ff0f7e24 */ /* 0x000fe2000f8e00ff */
[----:B------:R0:W-:Y:S01]  /*d580*/  @P2 STG.E.U16 desc[UR44][R10.64+0x50], R142 ;  /* 0x0000508e0a002986 */ /* 0x0001e2000c10152c */
[C---:B------:R-:W-:Y:S01]  /*d590*/  ISETP.GT.AND P2, PT, R0.reuse, 0x30, P1 ;  /* 0x000000300000780c */ /* 0x040fe20000f44270 */
[----:B------:R-:W-:Y:S01]  /*d5a0*/  USHF.L.U64.HI UR10, UR8, 0x9, UR9 ;  /* 0x00000009080a7899 */ /* 0x000fe20008010209 */
        /* <DEDUP_REMOVED lines=56> */
[----:B------:R-:W-:Y:S01]  /*d930*/  FMUL R85, R85, R22 ;  /* 0x0000001655557220 */ /* 0x000fe20000400000 */
[----:B------:R-:W-:Y:S01]  /*d940*/  F2FP.F16.F32.PACK_AB R78, RZ, R78 ;  /* 0x0000004eff4e723e */ /* 0x000fe200000000ff */
[-C--:B------:R-:W-:Y:S01]  /*d950*/  FMUL R84, R84, R22.reuse ;  /* 0x0000001654547220 */ /* 0x080fe20000400000 */
[----:B------:R0:W-:Y:S01]  /*d960*/  @P2 STG.E.U16 desc[UR44][R10.64+0x80], R154 ;  /* 0x0000809a0a002986 */ /* 0x0001e2000c10152c */
        /* <DEDUP_REMOVED lines=8> */
[----:B------:R-:W-:Y:S01]  /*d9f0*/  F2FP.F16.F32.PACK_AB R80, RZ, R80 ;  /* 0x00000050ff50723e */ /* 0x000fe200000000ff */
[----:B------:R-:W-:Y:S01]  /*da00*/  FMUL R89, R89, R22 ;  /* 0x0000001659597220 */ /* 0x000fe20000400000 */
[----:B------:R-:W-:Y:S01]  /*da10*/  F2FP.F16.F32.PACK_AB R82, RZ, R82 ;  /* 0x00000052ff52723e */ /* 0x000fe200000000ff */
[----:B0-----:R-:W-:Y:S01]  /*da20*/  @P6 IMAD.MOV.U32 R10, RZ, RZ, R12 ;  /* 0x000000ffff0a6224 */ /* 0x001fe200078e000c */
[----:B------:R-:W-:Y:S01]  /*da30*/  @P5 STG.E.U16 desc[UR44][R6.64+0x92], R157 ;  /* 0x0000929d06005986 */ /* 0x000fe2000c10152c */
[----:B------:R-:W-:Y:S01]  /*da40*/  @P6 IMAD.MOV.U32 R11, RZ, RZ, R13 ;  /* 0x000000ffff0b6224 */ /* 0x000fe200078e000d */
[----:B------:R-:W-:Y:S01]  /*da50*/  ISETP.GT.AND P5, PT, R0, 0x50, P0 ;  /* 0x000000500000780c */ /* 0x000fe200007a4270 */
[-C--:B------:R-:W-:Y:S01]  /*da60*/  FMUL R88, R88, R22.reuse ;  /* 0x0000001658587220 */ /* 0x080fe20000400000 */
[----:B------:R-:W-:Y:S01]  /*da70*/  F2FP.F16.F32.PACK_AB R83, RZ, R83 ;  /* 0x00000053ff53723e */ /* 0x000fe200000000ff */
[-C--:B------:R-:W-:Y:S01]  /*da80*/  FMUL R90, R90, R22.reuse ;  /* 0x000000165a5a7220 */ /* 0x080fe20000400000 */
[----:B------:R0:W-:Y:S01]  /*da90*/  @P6 STG.E.U16 desc[UR44][R10.64+0x90], R158 ;  /* 0x0000909e0a006986 */ /* 0x0001e2000c10152c */
[C---:B------:R-:W-:Y:S01]  /*daa0*/  ISETP.GT.AND P6, PT, R0.reuse, 0x51, P0 ;  /* 0x000000510000780c */ /* 0x040fe200007c4270 */
[-C--:B------:R-:W-:Y:S01]  /*dab0*/  FMUL R91, R91, R22.reuse ;  /* 0x000000165b5b7220 */ /* 0x080fe20000400000 */
[----:B------:R-:W-:Y:S01]  /*dac0*/  F2FP.F16.F32.PACK_AB R85, RZ, R85 ;  /* 0x00000055ff55723e */ /* 0x000fe200000000ff */
[----:B------:R-:W-:Y:S01]  /*dad0*/  @P2 STG.E.U16 desc[UR44][R4.64+0x92], R159 ;  /* 0x0000929f04002986 */ /* 0x000fe2000c10152c */
[----:B------:R-:W-:Y:S01]  /*dae0*/  ISETP.GT.AND P2, PT, R0, 0x51, P1 ;  /* 0x000000510000780c */ /* 0x000fe20000f44270 */
[----:B------:R-:W-:Y:S01]  /*daf0*/  FMUL R93, R93, R22 ;  /* 0x000000165d5d7220 */ /* 0x000fe20000400000 */
[----:B------:R-:W-:Y:S01]  /*db00*/  F2FP.F16.F32.PACK_AB R84, RZ, R84 ;  /* 0x00000054ff54723e */ /* 0x000fe200000000ff */
[-C--:B------:R-:W-:Y:S01]  /*db10*/  FMUL R92, R92, R22.reuse ;  /* 0x000000165c5c7220 */ /* 0x080fe20000400000 */
[----:B------:R-:W-:Y:S01]  /*db20*/  @P5 STG.E.U16 desc[UR44][R6.64+0xa0], R160 ;  /* 0x0000a0a006005986 */ /* 0x000fe2000c10152c */
[----:B------:R-:W-:Y:S01]  /*db30*/  ISETP.GT.AND P5, PT, R0, 0x58, P1 ;  /* 0x000000580000780c */ /* 0x000fe20000fa4270 */
[-C--:B------:R-:W-:Y:S01]  /*db40*/  FMUL R94, R94, R22.reuse ;  /* 0x000000165e5e7220 */ /* 0x080fe20000400000 */
[C---:B------:R-:W-:Y:S01]  /*db50*/  ISETP.GT.AND P1, PT, R0.reuse, 0x59, P1 ;  /* 0x000000590000780c */ /* 0x040fe20000f24270 */
[----:B------:R-:W-:Y:S01]  /*db60*/  FMUL R95, R95, R22 ;  /* 0x000000165f5f7220 */ /* 0x000fe20000400000 */
[----:B------:R-:W-:Y:S01]  /*db70*/  @P6 STG.E.U16 desc[UR44][R6.64+0xa2], R161 ;  /* 0x0000a2a106006986 */ /* 0x000fe2000c10152c */
[----:B0-----:R-:W-:Y:S01]  /*db80*/  LEA R10, P4, R15, R8, 0x9 ;  /* 0x000000080f0a7211 */ /* 0x001fe200078848ff */
[----:B------:R-:W-:Y:S01]  /*db90*/  FMUL R97, R97, R22 ;  /* 0x0000001661617220 */ /* 0x000fe20000400000 */
[----:B------:R-:W-:Y:S01]  /*dba0*/  F2FP.F16.F32.PACK_AB R86, RZ, R86 ;  /* 0x00000056ff56723e */ /* 0x000fe200000000ff */
[----:B------:R-:W-:Y:S01]  /*dbb0*/  @P3 STG.E.U16 desc[UR44][R12.64+0xa0], R162 ;  /* 0x0000a0a20c003986 */ /* 0x000fe2000c10152c */
[----:B------:R-:W-:Y:S01]  /*dbc0*/  ISETP.GT.AND P3, PT, R0, 0x58, P0 ;  /* 0x000000580000780c */ /* 0x000fe20000764270 */
[-C--:B------:R-:W-:Y:S01]  /*dbd0*/  FMUL R96, R96, R22.reuse ;  /* 0x0000001660607220 */ /* 0x080fe20000400000 */
[----:B------:R-:W-:Y:S01]  /*dbe0*/  ISETP.GT.AND P0, PT, R0, 0x59, P0 ;  /* 0x000000590000780c */ /* 0x000fe20000704270 */
[----:B------:R-:W-:Y:S01]  /*dbf0*/  @P2 STG.E.U16 desc[UR44][R4.64+0xa2], R163 ;  /* 0x0000a2a304002986 */ /* 0x000fe2000c10152c */
[----:B------:R-:W-:Y:S01]  /*dc00*/  ISETP.GT.AND P2, PT, R3, 0x108, PT ;  /* 0x000001080300780c */ /* 0x000fe20003f44270 */
[-C--:B------:R-:W-:Y:S01]  /*dc10*/  FMUL R98, R98, R22.reuse ;  /* 0x0000001662627220 */ /* 0x080fe20000400000 */
[----:B------:R-:W-:Y:S01]  /*dc20*/  IADD3.X R11, R9, UR10, RZ, P4, !PT ;  /* 0x0000000a090b7c10 */ /* 0x000fe2000a7fe4ff */
[-C--:B------:R-:W-:Y:S01]  /*dc30*/  FMUL R99, R99, R22.reuse ;  /* 0x0000001663637220 */ /* 0x080fe20000400000 */
[----:B------:R-:W-:Y:S01]  /*dc40*/  F2FP.F16.F32.PACK_AB R87, RZ, R87 ;  /* 0x00000057ff57723e */ /* 0x000fe200000000ff */
[-C--:B------:R-:W-:Y:S01]  /*dc50*/  FMUL R101, R101, R22.reuse ;  /* 0x0000001665657220 */ /* 0x080fe20000400000 */
[----:B------:R-:W-:Y:S01]  /*dc60*/  F2FP.F16.F32.PACK_AB R89, RZ, R89 ;  /* 0x00000059ff59723e */ /* 0x000fe200000000ff */
[----:B------:R-:W-:Y:S01]  /*dc70*/  FMUL R100, R100, R22 ;  /* 0x0000001664647220 */ /* 0x000fe20000400000 */
[----:B------:R-:W-:Y:S01]  /*dc80*/  F2FP.F16.F32.PACK_AB R88, RZ, R88 ;  /* 0x00000058ff58723e */ /* 0x000fe200000000ff */
[----:B------:R-:W-:Y:S01]  /*dc90*/  @P3 STG.E.U16 desc[UR44][R6.64+0xb0], R164 ;  /* 0x0000b0a406003986 */ /* 0x000fe2000c10152c */
[----:B------:R-:W-:Y:S01]  /*dca0*/  ISETP.GT.AND P3, PT, R3, 0x100, PT ;  /* 0x000001000300780c */ /* 0x000fe20003f64270 */
[----:B------:R-:W-:Y:S01]  /*dcb0*/  FMUL R102, R102, R22 ;  /* 0x0000001666667220 */ /* 0x000fe20000400000 */
[----:B------:R-:W-:Y:S01]  /*dcc0*/  F2FP.F16.F32.PACK_AB R90, RZ, R90 ;  /* 0x0000005aff5a723e */ /* 0x000fe200000000ff */
[----:B------:R0:W-:Y:S01]  /*dcd0*/  @P0 STG.E.U16 desc[UR44][R6.64+0xb2], R165 ;  /* 0x0000b2a506000986 */ /* 0x0001e2000c10152c */
[C---:B------:R-:W-:Y:S01]  /*dce0*/  ISETP.GT.AND P0, PT, R0.reuse, RZ, P3 ;  /* 0x000000ff0000720c */ /* 0x040fe20001f04270 */
[-C--:B------:R-:W-:Y:S01]  /*dcf0*/  FMUL R103, R103, R22.reuse ;  /* 0x0000001667677220 */ /* 0x080fe20000400000 */
[----:B------:R-:W-:Y:S01]  /*dd00*/  F2FP.F16.F32.PACK_AB R91, RZ, R91 ;  /* 0x0000005bff5b723e */ /* 0x000fe200000000ff */
[----:B------:R-:W-:Y:S01]  /*dd10*/  @P5 STG.E.U16 desc[UR44][R12.64+0xb0], R166 ;  /* 0x0000b0a60c005986 */ /* 0x000fe2000c10152c */
[----:B------:R-:W-:Y:S01]  /*dd20*/  ISETP.GT.AND P5, PT, R0, RZ, P2 ;  /* 0x000000ff0000720c */ /* 0x000fe200017a4270 */
[-C--:B------:R-:W-:Y:S01]  /*dd30*/  FMUL R104, R104, R22.reuse ;  /* 0x0000001668687220 */ /* 0x080fe20000400000 */
[----:B------:R-:W-:Y:S01]  /*dd40*/  F2FP.F16.F32.PACK_AB R93, RZ, R93 ;  /* 0x0000005dff5d723e */ /* 0x000fe200000000ff */
[----:B------:R1:W-:Y:S01]  /*dd50*/  @P1 STG.E.U16 desc[UR44][R4.64+0xb2], R167 ;  /* 0x0000b2a704001986 */ /* 0x0003e2000c10152c */
[----:B------:R-:W-:Y:S01]  /*dd60*/  ISETP.GT.AND P1, PT, R0, 0x1, P3 ;  /* 0x000000010000780c */ /* 0x000fe20001f24270 */
[----:B------:R-:W-:Y:S01]  /*dd70*/  FMUL R105, R105, R22 ;  /* 0x0000001669697220 */ /* 0x000fe20000400000 */
[----:B------:R-:W-:Y:S01]  /*dd80*/  F2FP.F16.F32.PACK_AB R92, RZ, R92 ;  /* 0x0000005cff5c723e */ /* 0x000fe200000000ff */
[-C--:B------:R-:W-:Y:S01]  /*dd90*/  FMUL R106, R106, R22.reuse ;  /* 0x000000166a6a7220 */ /* 0x080fe20000400000 */
[----:B0-----:R-:W-:Y:S01]  /*dda0*/  IADD3 R6, P4, R10, UR5, RZ ;  /* 0x000000050a067c10 */ /* 0x001fe2000ff9e0ff */
[----:B------:R-:W-:Y:S01]  /*ddb0*/  @P0 STG.E.U16 desc[UR44][R10.64], R72 ;  /* 0x000000480a000986 */ /* 0x000fe2000c10152c */
[----:B------:R-:W-:Y:S01]  /*ddc0*/  ISETP.GT.AND P0, PT, R0, 0x1, P2 ;  /* 0x000000010000780c */ /* 0x000fe20001704270 */
[-C--:B------:R-:W-:Y:S01]  /*ddd0*/  FMUL R107, R107, R22.reuse ;  /* 0x000000166b6b7220 */ /* 0x080fe20000400000 */
[----:B------:R-:W-:Y:S01]  /*dde0*/  IADD3.X R7, R11, UR4, RZ, P4, !PT ;  /* 0x000000040b077c10 */ /* 0x000fe2000a7fe4ff */
[-C--:B------:R-:W-:Y:S01]  /*ddf0*/  FMUL R108, R108, R22.reuse ;  /* 0x000000166c6c7220 */ /* 0x080fe20000400000 */
        /* <DEDUP_REMOVED lines=8> */
[----:B-1----:R-:W-:Y:S01]  /*de80*/  IADD3 R4, P5, R10, UR5, RZ ;  /* 0x000000050a047c10 */ /* 0x002fe2000ffbe0ff */
[-C--:B------:R-:W-:Y:S01]  /*de90*/  FMUL R111, R111, R22.reuse ;  /* 0x000000166f6f7220 */ /* 0x080fe20000400000 */
[----:B------:R-:W-:Y:S01]  /*dea0*/  F2FP.F16.F32.PACK_AB R97, RZ, R97 ;  /* 0x00000061ff61723e */ /* 0x000fe200000000ff */
[-C--:B------:R-:W-:Y:S01]  /*deb0*/  FMUL R113, R113, R22.reuse ;  /* 0x0000001671717220 */ /* 0x080fe20000400000 */
[----:B------:R-:W-:Y:S01]  /*dec0*/  IADD3.X R5, R11, UR4, RZ, P5, !PT ;  /* 0x000000040b057c10 */ /* 0x000fe2000affe4ff */
[-C--:B------:R-:W-:Y:S01]  /*ded0*/  FMUL R112, R112, R22.reuse ;  /* 0x0000001670707220 */ /* 0x080fe20000400000 */
        /* <DEDUP_REMOVED lines=12> */
[----:B------:R-:W-:Y:S01]  /*dfa0*/  ISETP.GT.AND P4, PT, R0, 0x10, P3 ;  /* 0x000000100000780c */ /* 0x000fe20001f84270 */
[-C--:B------:R-:W-:Y:S01]  /*dfb0*/  FMUL R117, R117, R22.reuse ;  /* 0x0000001675757220 */ /* 0x080fe20000400000 */
[----:B------:R-:W-:Y:S01]  /*dfc0*/  F2FP.F16.F32.PACK_AB R101, RZ, R101 ;  /* 0x00000065ff65723e */ /* 0x000fe200000000ff */
[----:B------:R-:W-:Y:S01]  /*dfd0*/  FMUL R118, R118, R22 ;  /* 0x0000001676767220 */ /* 0x000fe20000400000 */
[----:B------:R-:W-:Y:S01]  /*dfe0*/  F2FP.F16.F32.PACK_AB R100, RZ, R100 ;  /* 0x00000064ff64723e */ /* 0x000fe200000000ff */
[----:B------:R-:W-:Y:S01]  /*dff0*/  @P0 STG.E.U16 desc[UR44][R6.64+0x10], R78 ;  /* 0x0000104e06000986 */ /* 0x000fe2000c10152c */
[C---:B------:R-:W-:Y:S01]  /*e000*/  ISETP.GT.AND P0, PT, R0.reuse, 0x10, P2 ;  /* 0x000000100000780c */ /* 0x040fe20001704270 */
[----:B------:R-:W-:Y:S01]  /*e010*/  FMUL R119, R119, R22 ;  /* 0x0000001677777220 */ /* 0x000fe20000400000 */
[C---:B------:R-:W-:Y:S01]  /*e020*/  ISETP.GT.AND P6, PT, R0.reuse, 0x40, P3 ;  /* 0x000000400000780c */ /* 0x040fe20001fc4270 */
[----:B------:R-:W-:Y:S01]  /*e030*/  @P1 STG.E.U16 desc[UR44][R4.64+0x12], R79 ;  /* 0x0000124f04001986 */ /* 0x000fe2000c10152c */
[C---:B------:R-:W-:Y:S01]  /*e040*/  ISETP.GT.AND P1, PT, R0.reuse, 0x11, P2 ;  /* 0x000000110000780c */ /* 0x040fe20001724270 */
[----:B------:R-:W-:Y:S01]  /*e050*/  UIMAD UR10, UR9, 0x300, URZ ;  /* 0x00000300090a78a4 */ /* 0x000fe2000f8e023f */
        /* <DEDUP_REMOVED lines=104> */
[----:B------:R-:W-:Y:S01]  /*e6e0*/  ISETP.GT.AND P1, PT, R3, 0x188, PT ;  /* 0x000001880300780c */ /* 0x000fe20003f24270 */
[-C--:B------:R-:W-:Y:S01]  /*e6f0*/  FMUL R50, R50, R22.reuse ;  /* 0x0000001632327220 */ /* 0x080fe20000400000 */
[----:B------:R-:W-:Y:S01]  /*e700*/  F2FP.F16.F32.PACK_AB R33, RZ, R33 ;  /* 0x00000021ff21723e */ /* 0x000fe200000000ff */
[----:B------:R-:W-:Y:S01]  /*e710*/  @P4 STG.E.U16 desc[UR44][R6.64+0x80], R106 ;  /* 0x0000806a06004986 */ /* 0x000fe2000c10152c */
[C---:B------:R-:W-:Y:S01]  /*e720*/  ISETP.GT.AND P4, PT, R0.reuse, 0x48, P3 ;  /* 0x000000480000780c */ /* 0x040fe20001f84270 */
[----:B------:R-:W-:Y:S01]  /*e730*/  FMUL R51, R51, R22 ;  /* 0x0000001633337220 */ /* 0x000fe20000400000 */
[----:B------:R-:W-:Y:S01]  /*e740*/  F2FP.F16.F32.PACK_AB R34, RZ, R34 ;  /* 0x00000022ff22723e */ /* 0x000fe200000000ff */
[----:B------:R-:W-:Y:S01]  /*e750*/  @P0 STG.E.U16 desc[UR44][R4.64+0x82], R107 ;  /* 0x0000826b04000986 */ /* 0x000fe2000c10152c */
[----:B------:R-:W-:Y:S01]  /*e760*/  ISETP.GT.AND P0, PT, R3, 0x180, PT ;  /* 0x000001800300780c */ /* 0x000fe20003f04270 */
[----:B------:R-:W-:Y:S01]  /*e770*/  IMAD.U32 R3, RZ, RZ, UR8 ;  /* 0x00000008ff037e24 */ /* 0x000fe2000f8e00ff */
[----:B------:R-:W-:Y:S01]  /*e780*/  F2FP.F16.F32.PACK_AB R35, RZ, R35 ;  /* 0x00000023ff23723e */ /* 0x000fe200000000ff */
[----:B------:R-:W-:Y:S01]  /*e790*/  @P5 STG.E.U16 desc[UR44][R10.64+0x92], R109 ;  /* 0x0000926d0a005986 */ /* 0x000fe2000c10152c */
[----:B------:R-:W-:Y:S01]  /*e7a0*/  ISETP.GT.AND P5, PT, R0, 0x50, P3 ;  /* 0x000000500000780c */ /* 0x000fe20001fa4270 */
[----:B------:R-:W-:Y:S01]  /*e7b0*/  IMAD.WIDE.U32 R8, R3, 0x300, R8 ;  /* 0x0000030003087825 */ /* 0x000fe200078e0008 */
[----:B------:R-:W-:-:S03]  /*e7c0*/  F2FP.F16.F32.PACK_AB R36, RZ, R36 ;  /* 0x00000024ff24723e */ /* 0x000fc600000000ff */
[-C--:B------:R-:W-:Y:S01]  /*e7d0*/  FMUL R52, R52, R22.reuse ;  /* 0x0000001634347220 */ /* 0x080fe20000400000 */
[----:B------:R-:W-:Y:S01]  /*e7e0*/  F2FP.F16.F32.PACK_AB R37, RZ, R37 ;  /* 0x00000025ff25723e */ /* 0x000fe200000000ff */
[----:B------:R-:W-:Y:S01]  /*e7f0*/  @P4 STG.E.U16 desc[UR44][R10.64+0x90], R108 ;  /* 0x0000906c0a004986 */ /* 0x000fe2000c10152c */
[C---:B------:R-:W-:Y:S01]  /*e800*/  ISETP.GT.AND P4, PT, R0.reuse, 0x49, P2 ;  /* 0x000000490000780c */ /* 0x040fe20001784270 */
[-C--:B------:R-:W-:Y:S01]  /*e810*/  FMUL R53, R53, R22.reuse ;  /* 0x0000001635357220 */ /* 0x080fe20000400000 */
[----:B------:R-:W-:Y:S01]  /*e820*/  IADD3 R9, R9, UR10, RZ ;  /* 0x0000000a09097c10 */ /* 0x000fe2000fffe0ff */
[----:B------:R-:W-:Y:S01]  /*e830*/  @P6 STG.E.U16 desc[UR44][R6.64+0x90], R110 ;  /* 0x0000906e06006986 */ /* 0x000fe2000c10152c */
[----:B------:R-:W-:Y:S01]  /*e840*/  ISETP.GT.AND P6, PT, R0, 0x51, P3 ;  /* 0x000000510000780c */ /* 0x000fe20001fc4270 */
[----:B------:R-:W-:Y:S01]  /*e850*/  FMUL R54, R54, R22 ;  /* 0x0000001636367220 */ /* 0x000fe20000400000 */
[----:B------:R-:W-:Y:S01]  /*e860*/  F2FP.F16.F32.PACK_AB R38, RZ, R38 ;  /* 0x00000026ff26723e */ /* 0x000fe200000000ff */
[-C--:B------:R-:W-:Y:S01]  /*e870*/  FMUL R55, R55, R22.reuse ;  /* 0x0000001637377220 */ /* 0x080fe20000400000 */
[----:B------:R-:W-:Y:S01]  /*e880*/  F2FP.F16.F32.PACK_AB R39, RZ, R39 ;  /* 0x00000027ff27723e */ /* 0x000fe200000000ff */
[----:B------:R-:W-:Y:S01]  /*e890*/  FMUL R56, R56, R22 ;  /* 0x0000001638387220 */ /* 0x000fe20000400000 */
        /* <DEDUP_REMOVED lines=17> */
[-C--:B------:R-:W-:Y:S01]  /*e9b0*/  FMUL R62, R62, R22.reuse ;  /* 0x000000163e3e7220 */ /* 0x080fe20000400000 */
[----:B------:R-:W-:Y:S01]  /*e9c0*/  F2FP.F16.F32.PACK_AB R45, RZ, R45 ;  /* 0x0000002dff2d723e */ /* 0x000fe200000000ff */
[----:B------:R-:W-:Y:S01]  /*e9d0*/  FMUL R63, R63, R22 ;  /* 0x000000163f3f7220 */ /* 0x000fe20000400000 */
[----:B------:R-:W-:Y:S01]  /*e9e0*/  F2FP.F16.F32.PACK_AB R46, RZ, R46 ;  /* 0x0000002eff2e723e */ /* 0x000fe200000000ff */
[----:B------:R-:W-:Y:S01]  /*e9f0*/  @P6 STG.E.U16 desc[UR44][R6.64+0xa0], R114 ;  /* 0x0000a07206006986 */ /* 0x000fe2000c10152c */
[----:B------:R-:W-:Y:S01]  /*ea00*/  F2FP.F16.F32.PACK_AB R47, RZ, R47 ;  /* 0x0000002fff2f723e */ /* 0x000fe200000000ff */
[----:B------:R-:W-:Y:S01]  /*ea10*/  FMUL R64, R64, R22 ;  /* 0x0000001640407220 */ /* 0x000fe20000400000 */
[----:B------:R-:W-:Y:S01]  /*ea20*/  F2FP.F16.F32.PACK_AB R48, RZ, R48 ;  /* 0x00000030ff30723e */ /* 0x000fe200000000ff */
[----:B------:R-:W-:Y:S01]  /*ea30*/  @P5 STG.E.U16 desc[UR44][R4.64+0xa2], R115 ;  /* 0x0000a27304005986 */ /* 0x000fe2000c10152c */
[C---:B------:R-:W-:Y:S01]  /*ea40*/  ISETP.GT.AND P5, PT, R0.reuse, RZ, P0 ;  /* 0x000000ff0000720c */ /* 0x040fe200007a4270 */
[-C--:B------:R-:W-:Y:S01]  /*ea50*/  FMUL R65, R65, R22.reuse ;  /* 0x0000001641417220 */ /* 0x080fe20000400000 */
[----:B------:R-:W-:Y:S01]  /*ea60*/  F2FP.F16.F32.PACK_AB R49, RZ, R49 ;  /* 0x00000031ff31723e */ /* 0x000fe200000000ff */
[----:B------:R-:W-:Y:S01]  /*ea70*/  @P4 STG.E.U16 desc[UR44][R10.64+0xb0], R116 ;  /* 0x0000b0740a004986 */ /* 0x000fe2000c10152c */
[----:B------:R-:W-:Y:S01]  /*ea80*/  ISETP.GT.AND P4, PT, R0, 0x58, P2 ;  /* 0x000000580000780c */ /* 0x000fe20001784270 */
[-C--:B------:R-:W-:Y:S01]  /*ea90*/  FMUL R66, R66, R22.reuse ;  /* 0x0000001642427220 */ /* 0x080fe20000400000 */
[C---:B------:R-:W-:Y:S01]  /*eaa0*/  ISETP.GT.AND P2, PT, R0.reuse, 0x59, P2 ;  /* 0x000000590000780c */ /* 0x040fe20001744270 */
[----:B------:R0:W-:Y:S01]  /*eab0*/  @P3 STG.E.U16 desc[UR44][R10.64+0xb2], R117 ;  /* 0x0000b2750a003986 */ /* 0x0001e2000c10152c */
        /* <DEDUP_REMOVED lines=11> */
[----:B0-----:R-:W-:Y:S01]  /*eb70*/  @P4 IMAD.MOV.U32 R10, RZ, RZ, R6 ;  /* 0x000000ffff0a4224 */ /* 0x001fe200078e0006 */
[----:B------:R-:W-:Y:S01]  /*eb80*/  IADD3 R6, P6, R8, UR5, RZ ;  /* 0x0000000508067c10 */ /* 0x000fe2000ffde0ff */
[----:B------:R-:W-:Y:S01]  /*eb90*/  @P4 IMAD.MOV.U32 R11, RZ, RZ, R7 ;  /* 0x000000ffff0b4224 */ /* 0x000fe200078e0007 */
[----:B------:R-:W-:-:S02]  /*eba0*/  F2FP.F16.F32.PACK_AB R55, RZ, R55 ;  /* 0x00000037ff37723e */ /* 0x000fc400000000ff */
[----:B------:R-:W-:Y:S02]  /*ebb0*/  IADD3.X R7, R9, UR4, RZ, P6, !PT ;  /* 0x0000000409077c10 */ /* 0x000fe4000b7fe4ff */
[----:B------:R-:W-:Y:S01]  /*ebc0*/  @P4 STG.E.U16 desc[UR44][R10.64+0xb0], R118 ;  /* 0x0000b0760a004986 */ /* 0x000fe2000c10152c */
[C---:B------:R-:W-:Y:S02]  /*ebd0*/  ISETP.GT.AND P4, PT, R0.reuse, 0x1, P1 ;  /* 0x000000010000780c */ /* 0x040fe40000f84270 */
[----:B------:R-:W-:Y:S01]  /*ebe0*/  F2FP.F16.F32.PACK_AB R56, RZ, R56 ;  /* 0x00000038ff38723e */ /* 0x000fe200000000ff */
[----:B------:R0:W-:Y:S01]  /*ebf0*/  @P2 STG.E.U16 desc[UR44][R4.64+0xb2], R119 ;  /* 0x0000b27704002986 */ /* 0x0001e2000c10152c */
[C---:B------:R-:W-:Y:S02]  /*ec00*/  ISETP.GT.AND P2, PT, R0.reuse, 0x8, P0 ;  /* 0x000000080000780c */ /* 0x040fe40000744270 */
[----:B------:R-:W-:Y:S01]  /*ec10*/  F2FP.F16.F32.PACK_AB R57, RZ, R57 ;  /* 0x00000039ff39723e */ /* 0x000fe200000000ff */
[----:B------:R-:W-:Y:S01]  /*ec20*/  @P5 STG.E.U16 desc[UR44][R8.64], R24 ;  /* 0x0000001808005986 */ /* 0x000fe2000c10152c */
[----:B------:R-:W-:-:S02]  /*ec30*/  ISETP.GT.AND P5, PT, R0, RZ, P1 ;  /* 0x000000ff0000720c */ /* 0x000fc40000fa4270 */
[----:B------:R-:W-:Y:S02]  /*ec40*/  F2FP.F16.F32.PACK_AB R58, RZ, R58 ;  /* 0x0000003aff3a723e */ /* 0x000fe400000000ff */
[----:B------:R-:W-:Y:S02]  /*ec50*/  F2FP.F16.F32.PACK_AB R59, RZ, R59 ;  /* 0x0000003bff3b723e */ /* 0x000fe400000000ff */
[----:B------:R-:W-:Y:S01]  /*ec60*/  F2FP.F16.F32.PACK_AB R60, RZ, R60 ;  /* 0x0000003cff3c723e */ /* 0x000fe200000000ff */
[----:B0-----:R-:W-:Y:S01]  /*ec70*/  @P3 IMAD.MOV.U32 R4, RZ, RZ, R8 ;  /* 0x000000ffff043224 */ /* 0x001fe200078e0008 */
[----:B------:R-:W-:Y:S01]  /*ec80*/  ISETP.GT.AND P6, PT, R0, 0x49, P1 ;  /* 0x000000490000780c */ /* 0x000fe20000fc4270 */
[----:B------:R-:W-:Y:S01]  /*ec90*/  @P3 IMAD.MOV.U32 R5, RZ, RZ, R9 ;  /* 0x000000ffff053224 */ /* 0x000fe200078e0009 */
[----:B------:R-:W-:Y:S02]  /*eca0*/  F2FP.F16.F32.PACK_AB R61, RZ, R61 ;  /* 0x0000003dff3d723e */ /* 0x000fe400000000ff */
[----:B------:R-:W-:-:S02]  /*ecb0*/  F2FP.F16.F32.PACK_AB R62, RZ, R62 ;  /* 0x0000003eff3e723e */ /* 0x000fc400000000ff */
[----:B------:R0:W-:Y:S01]  /*ecc0*/  @P3 STG.E.U16 desc[UR44][R4.64+0x2], R25 ;  /* 0x0000021904003986 */ /* 0x0001e2000c10152c */
[C---:B------:R-:W-:Y:S02]  /*ecd0*/  ISETP.GT.AND P3, PT, R0.reuse, 0x9, P0 ;  /* 0x000000090000780c */ /* 0x040fe40000764270 */
[----:B------:R-:W-:Y:S01]  /*ece0*/  F2FP.F16.F32.PACK_AB R63, RZ, R63 ;  /* 0x0000003fff3f723e */ /* 0x000fe200000000ff */
[----:B------:R-:W-:Y:S01]  /*ecf0*/  @P5 STG.E.U16 desc[UR44][R6.64], R26 ;  /* 0x0000001a06005986 */ /* 0x000fe2000c10152c */
[----:B------:R-:W-:Y:S02]  /*ed00*/  ISETP.GT.AND P5, PT, R0, 0x9, P1 ;  /* 0x000000090000780c */ /* 0x000fe40000fa4270 */
[----:B------:R-:W-:Y:S02]  /*ed10*/  F2FP.F16.F32.PACK_AB R64, RZ, R64 ;  /* 0x00000040ff40723e */ /* 0x000fe400000000ff */
[----:B------:R-:W-:Y:S02]  /*ed20*/  F2FP.F16.F32.PACK_AB R65, RZ, R65 ;  /* 0x00000041ff41723e */ /* 0x000fe400000000ff */
[----:B------:R-:W-:Y:S01]  /*ed30*/  F2FP.F16.F32.PACK_AB R66, RZ, R66 ;  /* 0x00000042ff42723e */ /* 0x000fe200000000ff */
[----:B0-----:R-:W-:Y:S01]  /*ed40*/  @P4 IMAD.MOV.U32 R4, RZ, RZ, R6 ;  /* 0x000000ffff044224 */ /* 0x001fe200078e0006 */
[----:B------:R-:W-:Y:S01]  /*ed50*/  F2FP.F16.F32.PACK_AB R67, RZ, R67 ;  /* 0x00000043ff43723e */ /* 0x000fe200000000ff */
[----:B------:R-:W-:Y:S01]  /*ed60*/  @P4 IMAD.MOV.U32 R5, RZ, RZ, R7 ;  /* 0x000000ffff054224 */ /* 0x000fe200078e0007 */
[----:B------:R-:W-:-:S02]  /*ed70*/  F2FP.F16.F32.PACK_AB R68, RZ, R68 ;  /* 0x00000044ff44723e */ /* 0x000fc400000000ff */
[----:B------:R-:W-:Y:S02]  /*ed80*/  F2FP.F16.F32.PACK_AB R69, RZ, R69 ;  /* 0x00000045ff45723e */ /* 0x000fe400000000ff */
[----:B------:R0:W-:Y:S01]  /*ed90*/  @P4 STG.E.U16 desc[UR44][R4.64+0x2], R27 ;  /* 0x0000021b04004986 */ /* 0x0001e2000c10152c */
[----:B------:R-:W-:Y:S02]  /*eda0*/  ISETP.GT.AND P4, PT, R0, 0x8, P1 ;  /* 0x000000080000780c */ /* 0x000fe40000f84270 */
[----:B------:R-:W-:Y:S02]  /*edb0*/  F2FP.F16.F32.PACK_AB R70, RZ, R70 ;  /* 0x00000046ff46723e */ /* 0x000fe400000000ff */
[----:B------:R-:W-:Y:S02]  /*edc0*/  F2FP.F16.F32.PACK_AB R71, RZ, R71 ;  /* 0x00000047ff47723e */ /* 0x000fe400000000ff */
[----:B0-----:R-:W-:Y:S01]  /*edd0*/  @P2 MOV R4, R8 ;  /* 0x0000000800042202 */ /* 0x001fe20000000f00 */
[----:B------:R-:W-:-:S05]  /*ede0*/  @P2 IMAD.MOV.U32 R5, RZ, RZ, R9 ;  /* 0x000000ffff052224 */ /* 0x000fca00078e0009 */
[----:B------:R0:W-:Y:S01]  /*edf0*/  @P2 STG.E.U16 desc[UR44][R4.64+0x10], R28 ;  /* 0x0000101c04002986 */ /* 0x0001e2000c10152c */
[----:B------:R-:W-:Y:S01]  /*ee00*/  ISETP.GT.AND P2, PT, R0, 0x10, P0 ;  /* 0x000000100000780c */ /* 0x000fe20000744270 */
[----:B0-----:R-:W-:Y:S02]  /*ee10*/  @P3 IMAD.MOV.U32 R4, RZ, RZ, R8 ;  /* 0x000000ffff043224 */ /* 0x001fe400078e0008 */
[----:B------:R-:W-:-:S05]  /*ee20*/  @P3 IMAD.MOV.U32 R5, RZ, RZ, R9 ;  /* 0x000000ffff053224 */ /* 0x000fca00078e0009 */
[----:B------:R0:W-:Y:S01]  /*ee30*/  @P3 STG.E.U16 desc[UR44][R4.64+0x12], R29 ;  /* 0x0000121d04003986 */ /* 0x0001e2000c10152c */
[----:B------:R-:W-:Y:S01]  /*ee40*/  ISETP.GT.AND P3, PT, R0, 0x11, P0 ;  /* 0x000000110000780c */ /* 0x000fe20000764270 */
[----:B0-----:R-:W-:Y:S02]  /*ee50*/  @P4 IMAD.MOV.U32 R4, RZ, RZ, R6 ;  /* 0x000000ffff044224 */ /* 0x001fe400078e0006 */
[----:B------:R-:W-:-:S05]  /*ee60*/  @P4 IMAD.MOV.U32 R5, RZ, RZ, R7 ;  /* 0x000000ffff054224 */ /* 0x000fca00078e0007 */
[----:B------:R0:W-:Y:S01]  /*ee70*/  @P4 STG.E.U16 desc[UR44][R4.64+0x10], R30 ;  /* 0x0000101e04004986 */ /* 0x0001e2000c10152c */
[----:B------:R-:W-:Y:S01]  /*ee80*/  ISETP.GT.AND P4, PT, R0, 0x10, P1 ;  /* 0x000000100000780c */ /* 0x000fe20000f84270 */
[----:B0-----:R-:W-:Y:S01]  /*ee90*/  @P5 IMAD.MOV.U32 R4, RZ, RZ, R6 ;  /* 0x000000ffff045224 */ /* 0x001fe200078e0006 */
[----:B------:R-:W-:-:S05]  /*eea0*/  @P5 MOV R5, R7 ;  /* 0x0000000700055202 */ /* 0x000fca0000000f00 */
        /* <DEDUP_REMOVED lines=13> */
[----:B------:R-:W-:Y:S02]  /*ef80*/  ISETP.GT.AND P4, PT, R0, 0x18, P1 ;  /* 0x000000180000780c */ /* 0x000fe40000f84270 */
        /* <DEDUP_REMOVED lines=107> */
[C---:B------:R-:W-:Y:S02]  /*f640*/  ISETP.GT.AND P3, PT, R0.reuse, 0x58, P0 ;  /* 0x000000580000780c */ /* 0x040fe40000764270 */
[----:B------:R-:W-:Y:S02]  /*f650*/  ISETP.GT.AND P0, PT, R0, 0x59, P0 ;  /* 0x000000590000780c */ /* 0x000fe40000704270 */
[----:B0-----:R-:W-:Y:S01]  /*f660*/  @P5 MOV R4, R6 ;  /* 0x0000000600045202 */ /* 0x001fe20000000f00 */
[----:B------:R-:W-:-:S10]  /*f670*/  @P5 IMAD.MOV.U32 R5, RZ, RZ, R7 ;  /* 0x000000ffff055224 */ /* 0x000fd400078e0007 */
[----:B------:R-:W-:Y:S01]  /*f680*/  @P0 IMAD.MOV.U32 R10, RZ, RZ, R8 ;  /* 0x000000ffff0a0224 */ /* 0x000fe200078e0008 */
[----:B------:R0:W-:Y:S01]  /*f690*/  @P5 STG.E.U16 desc[UR44][R4.64+0x90], R62 ;  /* 0x0000903e04005986 */ /* 0x0001e2000c10152c */
[----:B------:R-:W-:Y:S01]  /*f6a0*/  ISETP.GT.AND P5, PT, R0, 0x51, P1 ;  /* 0x000000510000780c */ /* 0x000fe20000fa4270 */
[----:B------:R-:W-:Y:S02]  /*f6b0*/  @P0 IMAD.MOV.U32 R11, RZ, RZ, R9 ;  /* 0x000000ffff0b0224 */ /* 0x000fe400078e0009 */
        /* <DEDUP_REMOVED lines=10> */
[----:B------:R-:W-:-:S05]  /*f760*/  @P2 IMAD.MOV.U32 R5, RZ, RZ, R9 ;  /* 0x000000ffff052224 */ /* 0x000fca00078e0009 */
[----:B------:R0:W-:Y:S02]  /*f770*/  @P2 STG.E.U16 desc[UR44][R4.64+0xa2], R65 ;  /* 0x0000a24104002986 */ /* 0x0001e4000c10152c */
[----:B0-----:R-:W-:Y:S02]  /*f780*/  @P6 IMAD.MOV.U32 R4, RZ, RZ, R6 ;  /* 0x000000ffff046224 */ /* 0x001fe400078e0006 */
[----:B------:R-:W-:-:S05]  /*f790*/  @P6 IMAD.MOV.U32 R5, RZ, RZ, R7 ;  /* 0x000000ffff056224 */ /* 0x000fca00078e0007 */
[----:B------:R0:W-:Y:S02]  /*f7a0*/  @P6 STG.E.U16 desc[UR44][R4.64+0xa0], R66 ;  /* 0x0000a04204006986 */ /* 0x0001e4000c10152c */
[----:B0-----:R-:W-:Y:S01]  /*f7b0*/  @P5 MOV R4, R6 ;  /* 0x0000000600045202 */ /* 0x001fe20000000f00 */
[----:B------:R-:W-:-:S05]  /*f7c0*/  @P5 IMAD.MOV.U32 R5, RZ, RZ, R7 ;  /* 0x000000ffff055224 */ /* 0x000fca00078e0007 */
[----:B------:R0:W-:Y:S04]  /*f7d0*/  @P5 STG.E.U16 desc[UR44][R4.64+0xa2], R67 ;  /* 0x0000a24304005986 */ /* 0x0001e8000c10152c */
[----:B------:R1:W-:Y:S04]  /*f7e0*/  @P3 STG.E.U16 desc[UR44][R8.64+0xb0], R68 ;  /* 0x0000b04408003986 */ /* 0x0003e8000c10152c */
[----:B------:R1:W-:Y:S01]  /*f7f0*/  @P0 STG.E.U16 desc[UR44][R10.64+0xb2], R69 ;  /* 0x0000b2450a000986 */ /* 0x0003e2000c10152c */
[----:B0-----:R-:W-:Y:S02]  /*f800*/  @P4 IMAD.MOV.U32 R4, RZ, RZ, R6 ;  /* 0x000000ffff044224 */ /* 0x001fe400078e0006 */
[----:B------:R-:W-:-:S05]  /*f810*/  @P4 IMAD.MOV.U32 R5, RZ, RZ, R7 ;  /* 0x000000ffff054224 */ /* 0x000fca00078e0007 */
[----:B------:R1:W-:Y:S04]  /*f820*/  @P4 STG.E.U16 desc[UR44][R4.64+0xb0], R70 ;  /* 0x0000b04604004986 */ /* 0x0003e8000c10152c */
[----:B------:R1:W-:Y:S02]  /*f830*/  @P1 STG.E.U16 desc[UR44][R6.64+0xb2], R71 ;  /* 0x0000b24706001986 */ /* 0x0003e4000c10152c */
.L_x_408:
[----:B------:R-:W-:Y:S05]  /*f840*/  BSYNC B0 ;  /* 0x0000000000007941 */ /* 0x000fea0003800000 */
.L_x_32:
[----:B------:R-:W-:Y:S01]  /*f850*/  ULDC UR4, c[0x0][0xc] ;  /* 0x0000030000047ab9 */ /* 0x000fe20000000800 */
[----:B------:R-:W-:Y:S01]  /*f860*/  ULDC UR5, c[0x0][0x10] ;  /* 0x0000040000057ab9 */ /* 0x000fe20000000800 */
[----:B0-----:R-:W0:Y:S01]  /*f870*/  LDC R3, c[0x0][0x14] ;  /* 0x00000500ff037b82 */ /* 0x001e220000000800 */
[----:B------:R-:W-:Y:S01]  /*f880*/  UIMAD.WIDE.U32 UR4, UR4, UR5, URZ ;  /* 0x00000005040472a5 */ /* 0x000fe2000f8e003f */
[----:B------:R-:W-:Y:S01]  /*f890*/  PRMT R0, RZ, 0x7610, R0 ;  /* 0x00007610ff007816 */ /* 0x000fe20000000000 */
[----:B------:R-:W-:Y:S01]  /*f8a0*/  UMOV UR41, 0xffffffff ;  /* 0xffffffff00297882 */ /* 0x000fe20000000000 */
[----:B------:R-:W-:-:S03]  /*f8b0*/  UMOV UR42, 0xffffffff ;  /* 0xffffffff002a7882 */ /* 0x000fc60000000000 */
[----:B0-----:R-:W-:-:S04]  /*f8c0*/  IMAD.WIDE.U32 R16, R3, UR4, R16 ;  /* 0x0000000403107c25 */ /* 0x001fc8000f8e0010 */
[----:B------:R-:W-:Y:S01]  /*f8d0*/  IMAD R3, R3, UR5, RZ ;  /* 0x0000000503037c24 */ /* 0x000fe2000f8e02ff */
[----:B------:R-:W-:Y:S02]  /*f8e0*/  ULDC.64 UR4, c[0x0][0x650] ;  /* 0x0001940000047ab9 */ /* 0x000fe40000000a00 */
[----:B------:R-:W-:Y:S01]  /*f8f0*/  ISETP.GE.U32.AND P0, PT, R16, UR4, PT ;  /* 0x0000000410007c0c */ /* 0x000fe2000bf06070 */
[----:B------:R-:W-:-:S05]  /*f900*/  IMAD.IADD R17, R17, 0x1, R3 ;  /* 0x0000000111117824 */ /* 0x000fca00078e0203 */
[----:B------:R-:W-:-:S13]  /*f910*/  ISETP.GE.U32.AND.EX P0, PT, R17, UR5, PT, P0 ;  /* 0x0000000511007c0c */ /* 0x000fda000bf06100 */
[----:B------:R-:W-:Y:S05]  /*f920*/  @P0 BRA `(.L_x_409) ;  /* 0x0000000400880947 */ /* 0x000fea0003800000 */
[----:B------:R-:W0:Y:S01]  /*f930*/  S2UR UR6, SR_CTAID.X ;  /* 0x00000000000679c3 */ /* 0x000e220000002500 */
[----:B------:R-:W-:Y:S01]  /*f940*/  ULDC.64 UR12, c[0x0][0x628] ;  /* 0x00018a00000c7ab9 */ /* 0x000fe20000000a00 */
[----:B------:R-:W-:Y:S01]  /*f950*/  ULDC UR4, c[0x0][0x150] ;  /* 0x0000540000047ab9 */ /* 0x000fe20000000800 */
[----:B------:R-:W-:Y:S01]  /*f960*/  ISETP.NE.U32.AND P0, PT, RZ, UR12, PT ;  /* 0x0000000cff007c0c */ /* 0x000fe2000bf05070 */
[----:B------:R-:W-:Y:S01]  /*f970*/  ULDC UR15, c[0x0][0x630] ;  /* 0x00018c00000f7ab9 */ /* 0x000fe20000000800 */
[C---:B------:R-:W-:Y:S01]  /*f980*/  R2UR UR16, R16.reuse ;  /* 0x00000000101072ca */ /* 0x040fe200000e0000 */
[----:B------:R-:W-:Y:S01]  /*f990*/  ULDC UR19, c[0x0][0x154] ;  /* 0x0000550000137ab9 */ /* 0x000fe20000000800 */
[----:B------:R-:W-:Y:S01]  /*f9a0*/  ISETP.NE.AND.EX P0, PT, RZ, UR13, PT, P0 ;  /* 0x0000000dff007c0c */ /* 0x000fe2000bf05300 */
[----:B------:R-:W1:Y:S01]  /*f9b0*/  S2UR UR18, SR_CTAID.Y ;  /* 0x00000000001279c3 */ /* 0x000e620000002600 */
[----:B------:R-:W-:Y:S02]  /*f9c0*/  R2UR UR17, R17 ;  /* 0x00000000111172ca */ /* 0x000fe400000e0000 */
[----:B------:R-:W-:-:S02]  /*f9d0*/  R2UR UR10, R16 ;  /* 0x00000000100a72ca */ /* 0x000fc400000e0000 */
[----:B------:R-:W-:Y:S02]  /*f9e0*/  R2UR UR11, R17 ;  /* 0x00000000110b72ca */ /* 0x000fe400000e0000 */
[----:B0-----:R-:W-:-:S05]  /*f9f0*/  I2FP.F32.U32 R0, UR6 ;  /* 0x0000000600007c45 */ /* 0x001fca0008201000 */
[----:B------:R-:W-:-:S04]  /*fa00*/  FMUL R0, R0, UR4 ;  /* 0x0000000400007c20 */ /* 0x000fc80008400000 */
[----:B------:R0:W0:Y:S01]  /*fa10*/  F2I.U32.TRUNC.NTZ R3, R0 ;  /* 0x0000000000037305 */ /* 0x000022000020f000 */
[----:B-1----:R-:W-:Y:S05]  /*fa20*/  @!P0 BRA `(.L_x_410) ;  /* 0x0000000000308947 */ /* 0x002fea0003800000 */
        /* <DEDUP_REMOVED lines=12> */
.L_x_410:
[----:B------:R-:W-:Y:S01]  /*faf0*/  USHF.R.U64 UR42, UR10, UR15, UR11 ;  /* 0x0000000f0a2a7299 */ /* 0x000fe2000800120b */
[----:B0-----:R-:W-:Y:S01]  /*fb00*/  I2FP.F32.U32 R0, UR18 ;  /* 0x0000001200007c45 */ /* 0x001fe20008201000 */
[----:B------:R-:W-:Y:S02]  /*fb10*/  USHF.R.U32.HI UR4, URZ, UR15, UR11 ;  /* 0x0000000f3f047299 */ /* 0x000fe4000801160b */
[----:B------:R-:W-:Y:S02]  /*fb20*/  UIADD3 UR10, UP0, URZ, -UR42, URZ ;  /* 0x8000002a3f0a7290 */ /* 0x000fe4000ff1e03f */
[----:B------:R-:W-:Y:S01]  /*fb30*/  FMUL R0, R0, UR19 ;  /* 0x0000001300007c20 */ /* 0x000fe20008400000 */
[----:B------:R-:W-:Y:S01]  /*fb40*/  ULDC.64 UR12, c[0x0][0x620] ;  /* 0x00018800000c7ab9 */ /* 0x000fe20000000a00 */
[----:B------:R-:W-:Y:S01]  /*fb50*/  UIADD3.X UR4, URZ, ~UR4, URZ, UP0, !UPT ;  /* 0x800000043f047290 */ /* 0x000fe200087fe43f */
[----:B------:R-:W-:Y:S01]  /*fb60*/  UMOV UR8, UR16 ;  /* 0x0000001000087c82 */ /* 0x000fe20008000000 */
[----:B------:R-:W-:-:S02]  /*fb70*/  UMOV UR9, UR17 ;  /* 0x0000001100097c82 */ /* 0x000fc40008000000 */
[----:B------:R-:W-:Y:S01]  /*fb80*/  UIMAD UR4, UR4, UR12, URZ ;  /* 0x0000000c040472a4 */ /* 0x000fe2000f8e023f */
[----:B------:R-:W0:Y:S01]  /*fb90*/  F2I.U32.TRUNC.NTZ R0, R0 ;  /* 0x0000000000007305 */ /* 0x000e22000020f000 */
[----:B------:R-:W-:Y:S01]  /*fba0*/  UIMAD.WIDE.U32 UR8, UR10, UR12, UR8 ;  /* 0x0000000c0a0872a5 */ /* 0x000fe2000f8e0008 */
[----:B------:R-:W-:Y:S01]  /*fbb0*/  R2UR UR12, R3 ;  /* 0x00000000030c72ca */ /* 0x000fe200000e0000 */
[----:B------:R-:W-:Y:S01]  /*fbc0*/  UIMAD UR10, UR10, UR13, UR4 ;  /* 0x0000000d0a0a72a4 */ /* 0x000fe2000f8e0204 */
[----:B------:R-:W-:Y:S01]  /*fbd0*/  ULDC UR11, c[0x0][0x618] ;  /* 0x00018600000b7ab9 */ /* 0x000fe20000000800 */
[----:B------:R-:W-:Y:S02]  /*fbe0*/  ULDC UR21, c[0x0][0x658] ;  /* 0x0001960000157ab9 */ /* 0x000fe40000000800 */
[----:B------:R-:W-:Y:S01]  /*fbf0*/  UIADD3 UR9, UR9, UR10, URZ ;  /* 0x0000000a09097290 */ /* 0x000fe2000fffe03f */
[----:B------:R-:W-:Y:S01]  /*fc00*/  UMOV UR15, 0xffffffff ;  /* 0xffffffff000f7882 */ /* 0x000fe20000000000 */
[----:B------:R-:W-:Y:S01]  /*fc10*/  ULDC.64 UR4, c[0x0][0x640] ;  /* 0x0001900000047ab9 */ /* 0x000fe20000000a00 */
[----:B------:R-:W-:Y:S01]  /*fc20*/  USHF.L.U32 UR15, UR15, UR21, URZ ;  /* 0x000000150f0f7299 */ /* 0x000fe2000800063f */
[----:B------:R-:W-:Y:S01]  /*fc30*/  ISETP.NE.U32.AND P0, PT, RZ, UR4, PT ;  /* 0x00000004ff007c0c */ /* 0x000fe2000bf05070 */
[----:B------:R-:W-:-:S02]  /*fc40*/  USHF.R.U64 UR16, UR8, UR11, UR9 ;  /* 0x0000000b08107299 */ /* 0x000fc40008001209 */
[----:B------:R-:W-:Y:S01]  /*fc50*/  USHF.R.U32.HI UR8, URZ, UR11, UR9 ;  /* 0x0000000b3f087299 */ /* 0x000fe20008011609 */
[----:B0-----:R-:W-:Y:S01]  /*fc60*/  R2UR UR14, R0 ;  /* 0x00000000000e72ca */ /* 0x001fe200000e0000 */
[----:B------:R-:W-:Y:S01]  /*fc70*/  ULDC UR17, c[0x0][0x608] ;  /* 0x0001820000117ab9 */ /* 0x000fe20000000800 */
[----:B------:R-:W-:Y:S01]  /*fc80*/  ULOP3.LUT UR40, URZ, UR15, URZ, 0x33, !UPT ;  /* 0x0000000f3f287292 */ /* 0x000fe2000f8e333f */
[----:B------:R-:W-:Y:S01]  /*fc90*/  ISETP.NE.AND.EX P0, PT, RZ, UR5, PT, P0 ;  /* 0x00000005ff007c0c */ /* 0x000fe2000bf05300 */
[----:B------:R-:W-:Y:S02]  /*fca0*/  USHF.R.U64 UR15, UR16, UR17, UR8 ;  /* 0x00000011100f7299 */ /* 0x000fe40008001208 */
[----:B------:R-:W-:Y:S02]  /*fcb0*/  USHF.R.U32.HI UR8, URZ, UR17, UR8 ;  /* 0x000000113f087299 */ /* 0x000fe40008011608 */
[----:B------:R-:W-:Y:S02]  /*fcc0*/  UIADD3 UR12, -UR12, URZ, URZ ;  /* 0x0000003f0c0c7290 */ /* 0x000fe4000fffe13f */
[----:B------:R-:W-:Y:S01]  /*fcd0*/  USHF.R.U64 UR17, UR15, UR21, UR8 ;  /* 0x000000150f117299 */ /* 0x000fe20008001208 */
[----:B------:R-:W-:Y:S01]  /*fce0*/  UMOV UR19, 0x1 ;  /* 0x0000000100137882 */ /* 0x000fe20000000000 */
[----:B------:R-:W-:Y:S01]  /*fcf0*/  ULDC UR13, c[0x0][0x144] ;  /* 0x00005100000d7ab9 */ /* 0x000fe20000000800 */
[----:B------:R-:W-:Y:S01]  /*fd00*/  ULDC UR7, c[0x0][0x600] ;  /* 0x0001800000077ab9 */ /* 0x000fe20000000800 */
[----:B------:R-:W-:-:S02]  /*fd10*/  USHF.L.U32 UR24, UR19, UR21, URZ ;  /* 0x0000001513187299 */ /* 0x000fc4000800063f */
[----:B------:R-:W-:Y:S02]  /*fd20*/  USHF.R.U32.HI UR8, URZ, UR21, UR8 ;  /* 0x000000153f087299 */ /* 0x000fe40008011608 */
[----:B------:R-:W-:Y:S02]  /*fd30*/  UIMAD UR21, UR13, UR12, UR6 ;  /* 0x0000000c0d1572a4 */ /* 0x000fe4000f8e0206 */
[----:B------:R-:W-:Y:S02]  /*fd40*/  UIADD3 UR20, UR7, -0x1, URZ ;  /* 0xffffffff07147890 */ /* 0x000fe4000fffe03f */
[----:B------:R-:W-:Y:S01]  /*fd50*/  UIADD3 UR19, -UR14, URZ, URZ ;  /* 0x0000003f0e137290 */ /* 0x000fe2000fffe13f */
[----:B------:R-:W-:Y:S01]  /*fd60*/  ULDC UR25, c[0x0][0x148] ;  /* 0x0000520000197ab9 */ /* 0x000fe20000000800 */
[----:B------:R-:W-:Y:S01]  /*fd70*/  ULDC UR22, c[0x0][0x648] ;  /* 0x0001920000167ab9 */ /* 0x000fe20000000800 */
[----:B------:R-:W-:Y:S01]  /*fd80*/  ULDC UR23, c[0x0][0x638] ;  /* 0x00018e0000177ab9 */ /* 0x000fe20000000800 */
        /* <DEDUP_REMOVED lines=14> */
.L_x_411:
[----:B------:R-:W-:Y:S01]  /*fe70*/  UISETP.NE.AND UP0, UPT, UR39, URZ, UPT ;  /* 0x0000003f2700728c */ /* 0x000fe2000bf05270 */
[----:B------:R-:W-:Y:S01]  /*fe80*/  IMAD.MOV.U32 R0, RZ, RZ, 0x1 ;  /* 0x00000001ff007424 */ /* 0x000fe200078e00ff */
[----:B------:R-:W-:Y:S02]  /*fe90*/  USHF.R.U64 UR4, UR6, UR22, UR8 ;  /* 0x0000001606047299 */ /* 0x000fe40008001208 */
[----:B------:R-:W-:Y:S02]  /*fea0*/  ULOP3.LUT UR40, UR15, UR40, URZ, 0xc0, !UPT ;  /* 0x000000280f287292 */ /* 0x000fe4000f8ec03f */
[----:B------:R-:W-:Y:S02]  /*feb0*/  UIADD3 UR5, -UR4, URZ, URZ ;  /* 0x0000003f04057290 */ /* 0x000fe4000fffe13f */
[----:B------:R-:W-:Y:S02]  /*fec0*/  UIMAD UR40, UR24, UR4, UR40 ;  /* 0x00000004182872a4 */ /* 0x000fe4000f8e0228 */
[----:B------:R-:W-:-:S02]  /*fed0*/  ULOP3.LUT UR16, UR16, UR20, URZ, 0xc0, !UPT ;  /* 0x0000001410107292 */ /* 0x000fc4000f8ec03f */
[----:B------:R-:W-:Y:S02]  /*fee0*/  @UP0 UIMAD UR21, UR25, UR19, UR18 ;  /* 0x00000013191502a4 */ /* 0x000fe4000f8e0212 */
[----:B------:R-:W-:-:S03]  /*fef0*/  UIMAD UR4, UR5, UR23, UR17 ;  /* 0x00000017050472a4 */ /* 0x000fc6000f8e0211 */
[----:B------:R-:W-:Y:S01]  /*ff00*/  ULDC UR5, c[0x0][0x610] ;  /* 0x0001840000057ab9 */ /* 0x000fe20000000800 */
[----:B------:R-:W-:Y:S02]  /*ff10*/  UIMAD UR4, UR4, UR7, UR16 ;  /* 0x00000007040472a4 */ /* 0x000fe4000f8e0210 */
[----:B------:R-:W-:-:S04]  /*ff20*/  UIMAD UR40, UR40, UR5, UR21 ;  /* 0x00000005282872a4 */ /* 0x000fc8000f8e0215 */
[----:B------:R-:W-:Y:S02]  /*ff30*/  USEL UR41, UR4, UR40, !UP0 ;  /* 0x0000002804297287 */ /* 0x000fe4000c000000 */
[----:B------:R-:W-:-:S12]  /*ff40*/  USEL UR40, UR40, UR4, !UP0 ;  /* 0x0000000428287287 */ /* 0x000fd8000c000000 */
.L_x_409:
[----:B------:R-:W-:-:S13]  /*ff50*/  LOP3.LUT P0, RZ, R0, 0xff, RZ, 0xc0, !PT ;  /* 0x000000ff00ff7812 */ /* 0x000fda000780c0ff */
[----:B------:R-:W-:Y:S05]  /*ff60*/  @P0 BRA `(.L_x_412) ;  /* 0xffffff1000f00947 */ /* 0x000fea000383ffff */
[----:B------:R-:W-:Y:S05]  /*ff70*/  EXIT ;  /* 0x000000000000794d */ /* 0x000fea0003800000 */
.L_x_7:
[----:B------:R-:W-:Y:S01]  /*ff80*/  ULDC.64 UR4, c[0x0][0x650] ;  /* 0x0001940000047ab9 */ /* 0x000fe20000000a00 */
[----:B------:R-:W-:Y:S01]  /*ff90*/  PRMT R0, RZ, 0x7610, R0 ;  /* 0x00007610ff007816 */ /* 0x000fe20000000000 */
[----:B------:R-:W-:Y:S01]  /*ffa0*/  IMAD.MOV.U32 R6, RZ, RZ, -0x1 ;  /* 0xffffffffff067424 */ /* 0x000fe200078e00ff */
[----:B------:R-:W-:Y:S01]  /*ffb0*/  ISETP.GE.U32.AND P0, PT, R16, UR4, PT ;  /* 0x0000000410007c0c */ /* 0x000fe2000bf06070 */
[----:B------:R-:W-:Y:S01]  /*ffc0*/  IMAD.MOV.U32 R8, RZ, RZ, -0x1 ;  /* 0xffffffffff087424 */ /* 0x000fe200078e00ff */
[----:B------:R-:W-:Y:S02]  /*ffd0*/  MOV R4, 0xffffffff ;  /* 0xffffffff00047802 */ /* 0x000fe40000000f00 */
        /* <DEDUP_REMOVED lines=22> */
.L_x_414:
[----:B------:R-:W-:Y:S01]  /*10140*/  USHF.R.U64 UR4, UR14, UR19, UR15 ;  /* 0x000000130e047299 */ /* 0x000fe2000800120f */
[----:B------:R-:W-:Y:S01]  /*10150*/  R2UR UR7, R17 ;  /* 0x00000000110772ca */ /* 0x000fe200000e0000 */
[----:B------:R-:W-:Y:S02]  /*10160*/  USHF.R.U32.HI UR5, URZ, UR19, UR15 ;  /* 0x000000133f057299 */ /* 0x000fe4000801160f */
[----:B------:R-:W-:Y:S01]  /*10170*/  UIADD3 UR13, UP0, URZ, -UR4, URZ ;  /* 0x800000043f0d7290 */ /* 0x000fe2000ff1e03f */
[----:B------:R-:W-:Y:S01]  /*10180*/  ULDC.64 UR14, c[0x0][0x620] ;  /* 0x00018800000e7ab9 */ /* 0x000fe20000000a00 */
[----:B------:R-:W-:Y:S02]  /*10190*/  UMOV UR6, UR20 ;  /* 0x0000001400067c82 */ /* 0x000fe40008000000 */
[----:B------:R-:W-:Y:S02]  /*101a0*/  UIADD3.X UR5, URZ, ~UR5, URZ, UP0, !UPT ;  /* 0x800000053f057290 */ /* 0x000fe400087fe43f */
[----:B------:R-:W-:-:S02]  /*101b0*/  UISETP.NE.AND UP1, UPT, UR39, URZ, UPT ;  /* 0x0000003f2700728c */ /* 0x000fc4000bf25270 */
[----:B------:R-:W-:Y:S02]  /*101c0*/  UIMAD UR5, UR5, UR14, URZ ;  /* 0x0000000e050572a4 */ /* 0x000fe4000f8e023f */
[----:B------:R-:W-:Y:S02]  /*101d0*/  UIMAD.WIDE.U32 UR6, UR13, UR14, UR6 ;  /* 0x0000000e0d0672a5 */ /* 0x000fe4000f8e0006 */
[----:B------:R-:W-:Y:S01]  /*101e0*/  UIMAD UR5, UR13, UR15, UR5 ;  /* 0x0000000f0d0572a4 */ /* 0x000fe2000f8e0205 */
[----:B------:R-:W-:Y:S02]  /*101f0*/  ULDC UR14, c[0x0][0x608] ;  /* 0x00018200000e7ab9 */ /* 0x000fe40000000800 */
[----:B------:R-:W-:Y:S01]  /*10200*/  ULDC UR13, c[0x0][0x618] ;  /* 0x00018600000d7ab9 */ /* 0x000fe20000000800 */
[----:B------:R-:W-:Y:S01]  /*10210*/  UIADD3 UR5, UR7, UR5, URZ ;  /* 0x0000000507057290 */ /* 0x000fe2000fffe03f */
[----:B------:R-:W-:Y:S01]  /*10220*/  ULDC UR22, c[0x0][0x658] ;  /* 0x0001960000167ab9 */ /* 0x000fe20000000800 */
[----:B------:R-:W-:-:S02]  /*10230*/  @UP1 UIMAD UR8, UR11, UR12, UR10 ;  /* 0x0000000c0b0812a4 */ /* 0x000fc4000f8e020a */
[----:B------:R-:W-:Y:S02]  /*10240*/  USHF.R.U64 UR17, UR6, UR13, UR5 ;  /* 0x0000000d06117299 */ /* 0x000fe40008001205 */
[----:B------:R-:W-:Y:S01]  /*10250*/  USHF.R.U32.HI UR5, URZ, UR13, UR5 ;  /* 0x0000000d3f057299 */ /* 0x000fe20008011605 */
[----:B------:R-:W-:Y:S01]  /*10260*/  ULDC.64 UR6, c[0x0][0x640] ;  /* 0x0001900000067ab9 */ /* 0x000fe20000000a00 */
[----:B------:R-:W-:Y:S01]  /*10270*/  UMOV UR10, 0xffffffff ;  /* 0xffffffff000a7882 */ /* 0x000fe20000000000 */
[----:B------:R-:W-:Y:S01]  /*10280*/  ISETP.NE.U32.AND P0, PT, RZ, UR6, PT ;  /* 0x00000006ff007c0c */ /* 0x000fe2000bf05070 */
[----:B------:R-:W-:Y:S02]  /*10290*/  USHF.R.U64 UR18, UR17, UR14, UR5 ;  /* 0x0000000e11127299 */ /* 0x000fe40008001205 */
[----:B------:R-:W-:Y:S01]  /*102a0*/  USHF.R.U32.HI UR5, URZ, UR14, UR5 ;  /* 0x0000000e3f057299 */ /* 0x000fe20008011605 */
[----:B------:R-:W-:Y:S01]  /*102b0*/  ISETP.NE.AND.EX P0, PT, RZ, UR7, PT, P0 ;  /* 0x00000007ff007c0c */ /* 0x000fe2000bf05300 */
[----:B------:R-:W-:-:S02]  /*102c0*/  USHF.L.U32 UR11, UR10, UR22, URZ ;  /* 0x000000160a0b7299 */ /* 0x000fc4000800063f */
[----:B------:R-:W-:Y:S01]  /*102d0*/  USHF.R.U64 UR19, UR18, UR22, UR5 ;  /* 0x0000001612137299 */ /* 0x000fe20008001205 */
[----:B------:R-:W-:Y:S01]  /*102e0*/  ULDC UR20, c[0x0][0x600] ;  /* 0x0001800000147ab9 */ /* 0x000fe20000000800 */
[----:B------:R-:W-:Y:S02]  /*102f0*/  USHF.R.U32.HI UR10, URZ, UR22, UR5 ;  /* 0x000000163f0a7299 */ /* 0x000fe40008011605 */
[----:B------:R-:W-:Y:S02]  /*10300*/  UIADD3 UR21, UR20, -0x1, URZ ;  /* 0xffffffff14157890 */ /* 0x000fe4000fffe03f */
[----:B------:R-:W-:Y:S01]  /*10310*/  ULOP3.LUT UR26, URZ, UR11, URZ, 0x33, !UPT ;  /* 0x0000000b3f1a7292 */ /* 0x000fe2000f8e333f */
        /* <DEDUP_REMOVED lines=17> */
.L_x_415:
[----:B------:R-:W-:Y:S01]  /*10430*/  USHF.R.U64 UR6, UR5, UR23, UR10 ;  /* 0x0000001705067299 */ /* 0x000fe2000800120a */
[----:B------:R-:W-:Y:S01]  /*10440*/  IMAD.MOV.U32 R0, RZ, RZ, 0x1 ;  /* 0x00000001ff007424 */ /* 0x000fe200078e00ff */
[----:B------:R-:W-:Y:S01]  /*10450*/  USHF.L.U32 UR25, UR25, UR22, URZ ;  /* 0x0000001619197299 */ /* 0x000fe2000800063f */
[----:B------:R-:W-:Y:S01]  /*10460*/  IMAD.U32 R8, RZ, RZ, UR4 ;  /* 0x00000004ff087e24 */ /* 0x000fe2000f8e00ff */
[----:B------:R-:W-:Y:S02]  /*10470*/  ULOP3.LUT UR5, UR18, UR26, URZ, 0xc0, !UPT ;  /* 0x0000001a12057292 */ /* 0x000fe4000f8ec03f */
[----:B------:R-:W-:Y:S02]  /*10480*/  UIADD3 UR7, -UR6, URZ, URZ ;  /* 0x0000003f06077290 */ /* 0x000fe4000fffe13f */
[----:B------:R-:W-:Y:S02]  /*10490*/  UIMAD UR6, UR25, UR6, UR5 ;  /* 0x00000006190672a4 */ /* 0x000fe4000f8e0205 */
[----:B------:R-:W-:-:S02]  /*104a0*/  ULOP3.LUT UR17, UR17, UR21, URZ, 0xc0, !UPT ;  /* 0x0000001511117292 */ /* 0x000fc4000f8ec03f */
[----:B------:R-:W-:Y:S02]  /*104b0*/  UIMAD UR5, UR7, UR24, UR19 ;  /* 0x00000018070572a4 */ /* 0x000fe4000f8e0213 */
[----:B------:R-:W-:Y:S01]  /*104c0*/  UISETP.NE.AND UP0, UPT, UR39, URZ, UPT ;  /* 0x0000003f2700728c */ /* 0x000fe2000bf05270 */
[----:B------:R-:W-:Y:S01]  /*104d0*/  ULDC UR7, c[0x0][0x610] ;  /* 0x0001840000077ab9 */ /* 0x000fe20000000800 */
[----:B------:R-:W-:Y:S02]  /*104e0*/  UIMAD UR5, UR5, UR20, UR17 ;  /* 0x00000014050572a4 */ /* 0x000fe4000f8e0211 */
[----:B------:R-:W-:-:S04]  /*104f0*/  UIMAD UR8, UR6, UR7, UR8 ;  /* 0x00000007060872a4 */ /* 0x000fc8000f8e0208 */
[----:B------:R-:W-:Y:S02]  /*10500*/  USEL UR6, UR5, UR8, !UP0 ;  /* 0x0000000805067287 */ /* 0x000fe4000c000000 */
[----:B------:R-:W-:-:S04]  /*10510*/  USEL UR8, UR8, UR5, !UP0 ;  /* 0x0000000508087287 */ /* 0x000fc8000c000000 */
[----:B------:R-:W-:Y:S02]  /*10520*/  IMAD.U32 R6, RZ, RZ, UR6 ;  /* 0x00000006ff067e24 */ /* 0x000fe4000f8e00ff */
[----:B------:R-:W-:-:S07]  /*10530*/  MOV R4, UR8 ;  /* 0x0000000800047c02 */ /* 0x000fce0008000f00 */
.L_x_413:
[----:B------:R-:W-:-:S08]  /*10540*/  NOP ;  /* 0x0000000000007918 */ /* 0x000fd00000000000 */
[----:B------:R-:W0:-:S00]  /*10550*/  USETMAXREG.DEALLOC.CTAPOOL 0x28 ;  /* 0x00000028000079c8 */ /* 0x000e0000080e0500 */
[----:B------:R-:W-:-:S13]  /*10560*/  ISETP.NE.AND P0, PT, RZ, UR9, PT ;  /* 0x00000009ff007c0c */ /* 0x000fda000bf05270 */
[----:B------:R-:W-:Y:S05]  /*10570*/  @P0 EXIT ;  /* 0x000000000000094d */ /* 0x000fea0003800000 */
[----:B0-----:R-:W-:Y:S01]  /*10580*/  LOP3.LUT P0, RZ, R0, 0xff, RZ, 0xc0, !PT ;  /* 0x000000ff00ff7812 */ /* 0x001fe2000780c0ff */
[----:B------:R-:W-:Y:S02]  /*10590*/  IMAD.MOV.U32 R11, RZ, RZ, 0x1 ;  /* 0x00000001ff0b7424 */ /* 0x000fe400078e00ff */
[----:B------:R-:W-:-:S10]  /*105a0*/  IMAD.MOV.U32 R10, RZ, RZ, RZ ;  /* 0x000000ffff0a7224 */ /* 0x000fd400078e00ff */
[----:B------:R-:W-:Y:S05]  /*105b0*/  @!P0 BRA `(.L_x_416) ;  /* 0x0000000c00588947 */ /* 0x000fea0003800000 */
[----:B------:R-:W0:Y:S01]  /*105c0*/  S2R R3, SR_CgaCtaId ;  /* 0x0000000000037919 */ /* 0x000e220000008800 */
[----:B------:R-:W-:Y:S01]  /*105d0*/  ULDC UR4, c[0x0][0x28c] ;  /* 0x0000a30000047ab9 */ /* 0x000fe20000000800 */
[----:B------:R-:W-:Y:S01]  /*105e0*/  ULDC UR5, c[0x0][0x600] ;  /* 0x0001800000057ab9 */ /* 0x000fe20000000800 */
[----:B------:R-:W-:Y:S01]  /*105f0*/  UIADD3 UR9, UR4, 0x3f, URZ ;  /* 0x0000003f04097890 */ /* 0x000fe2000fffe03f */
[----:B------:R-:W-:Y:S01]  /*10600*/  BSSY B0, `(.L_x_416) ;  /* 0x00000d1000007945 */ /* 0x000fe20003800000 */
[----:B------:R-:W-:Y:S01]  /*10610*/  ULDC UR7, c[0x0][0x658] ;  /* 0x0001960000077ab9 */ /* 0x000fe20000000800 */
[----:B------:R-:W-:Y:S01]  /*10620*/  UMOV UR10, 0x1 ;  /* 0x00000001000a7882 */ /* 0x000fe20000000000 */
[----:B------:R-:W-:Y:S01]  /*10630*/  UIADD3 UR4, UR5, -0x1, URZ ;  /* 0xffffffff05047890 */ /* 0x000fe2000fffe03f */
[----:B------:R-:W-:Y:S01]  /*10640*/  IMAD.MOV.U32 R0, RZ, RZ, 0x1 ;  /* 0x00000001ff007424 */ /* 0x000fe200078e00ff */
[----:B------:R-:W-:Y:S01]  /*10650*/  UMOV UR8, 0xffffffff ;  /* 0xffffffff00087882 */ /* 0x000fe20000000000 */
[----:B------:R-:W-:Y:S01]  /*10660*/  USHF.L.U32 UR5, UR10, UR7, URZ ;  /* 0x000000070a057299 */ /* 0x000fe2000800063f */
[----:B------:R-:W-:Y:S01]  /*10670*/  IMAD.MOV.U32 R11, RZ, RZ, 0x1 ;  /* 0x00000001ff0b7424 */ /* 0x000fe200078e00ff */
[----:B------:R-:W-:Y:S01]  /*10680*/  USHF.R.S32.HI UR10, URZ, 0x1f, UR9 ;  /* 0x0000001f3f0a7899 */ /* 0x000fe20008011409 */
[----:B------:R-:W-:Y:S01]  /*10690*/  IMAD.MOV.U32 R10, RZ, RZ, RZ ;  /* 0x000000ffff0a7224 */ /* 0x000fe200078e00ff */
[----:B------:R-:W-:Y:S01]  /*106a0*/  ULDC UR6, c[0x0][0xc] ;  /* 0x0000030000067ab9 */ /* 0x000fe20000000800 */
[----:B------:R-:W-:-:S02]  /*106b0*/  USHF.L.U32 UR11, UR8, UR7, URZ ;  /* 0x00000007080b7299 */ /* 0x000fc4000800063f */
[----:B------:R-:W-:Y:S01]  /*106c0*/  ULEA.HI UR10, UR10, UR9, URZ, 0x6 ;  /* 0x000000090a0a7291 */ /* 0x000fe2000f8f303f */
[----:B------:R-:W-:Y:S01]  /*106d0*/  ULDC UR7, c[0x0][0x10] ;  /* 0x0000040000077ab9 */ /* 0x000fe20000000800 */
[----:B------:R-:W-:Y:S01]  /*106e0*/  ULDC UR8, c[0x0][0x14] ;  /* 0x0000050000087ab9 */ /* 0x000fe20000000800 */
[----:B------:R-:W-:Y:S02]  /*106f0*/  UIMAD.WIDE.U32 UR6, UR6, UR7, URZ ;  /* 0x00000007060672a5 */ /* 0x000fe4000f8e003f */
[----:B------:R-:W-:Y:S02]  /*10700*/  USHF.R.S32.HI UR18, URZ, 0x6, UR10 ;  /* 0x000000063f127899 */ /* 0x000fe4000801140a */
[----:B------:R-:W-:Y:S02]  /*10710*/  UIMAD.WIDE.U32 UR22, UR6, UR8, URZ ;  /* 0x00000008061672a5 */ /* 0x000fe4000f8e003f */
[----:B------:R-:W-:Y:S02]  /*10720*/  UIMAD UR13, UR7, UR8, URZ ;  /* 0x00000008070d72a4 */ /* 0x000fe4000f8e023f */
[----:B------:R-:W-:-:S02]  /*10730*/  ULOP3.LUT UR21, UR38, 0x2, URZ, 0xfc, !UPT ;  /* 0x0000000226157892 */ /* 0x000fc4000f8efc3f */
[----:B------:R-:W-:Y:S01]  /*10740*/  ULOP3.LUT UR19, URZ, UR11, URZ, 0x33, !UPT ;  /* 0x0000000b3f137292 */ /* 0x000fe2000f8e333f */
[----:B0-----:R-:W-:Y:S01]  /*10750*/  LOP3.LUT R3, R3, 0x1, RZ, 0xc0, !PT ;  /* 0x0000000103037812 */ /* 0x001fe200078ec0ff */
[----:B------:R-:W-:Y:S02]  /*10760*/  UIADD3 UR13, UR23, UR13, URZ ;  /* 0x0000000d170d7290 */ /* 0x000fe4000fffe03f */
[----:B------:R-:W-:Y:S01]  /*10770*/  UIADD3 UR26, UR18, 0x1, URZ ;  /* 0x00000001121a7890 */ /* 0x000fe2000fffe03f */
[----:B------:R-:W-:-:S11]  /*10780*/  ULDC.64 UR24, c[0x0][0x198] ;  /* 0x0000660000187ab9 */ /* 0x000fd60000000a00 */
.L_x_427:
[----:B------:R-:W-:-:S03]  /*10790*/  UMOV UR6, 0xffffffff ;  /* 0xffffffff00067882 */ /* 0x000fc60000000000 */
[----:B------:R-:W-:Y:S05]  /*107a0*/  BRA.DIV UR6, `(.L_x_417) ;  /* 0x0000000e06807947 */ /* 0x000fea000b800000 */
[----:B------:R-:W-:-:S13]  /*107b0*/  ELECT P6, URZ, PT ;  /* 0x00000000003f782f */ /* 0x000fda00038c0000 */
.L_x_436:
[----:B------:R-:W0:Y:S01]  /*107c0*/  LDC R5, c[0x0][0x28c] ;  /* 0x0000a300ff057b82 */ /* 0x000e220000000800 */
[----:B------:R-:W-:Y:S01]  /*107d0*/  BSSY B1, `(.L_x_418) ;  /* 0x000003b000017945 */ /* 0x000fe20003800000 */
[----:B0-----:R-:W-:-:S13]  /*107e0*/  ISETP.LT.OR P6, PT, R5, 0x1, !P6 ;  /* 0x000000010500780c */ /* 0x001fda00077c1670 */
[----:B------:R-:W-:Y:S05]  /*107f0*/  @P6 BRA `(.L_x_419) ;  /* 0x0000000000e06947 */ /* 0x000fea0003800000 */
[----:B------:R-:W-:Y:S01]  /*10800*/  LEA R5, R6, R3, 0x1 ;  /* 0x0000000306057211 */ /* 0x000fe200078e08ff */
[----:B------:R-:W-:Y:S02]  /*10810*/  IMAD.SHL.U32 R12, R4, 0x200, RZ ;  /* 0x00000200040c7824 */ /* 0x000fe400078e00ff */
[----:B------:R-:W-:Y:S02]  /*10820*/  IMAD.MOV.U32 R15, RZ, RZ, RZ ;  /* 0x000000ffff0f7224 */ /* 0x000fe400078e00ff */
[----:B------:R-:W-:Y:S02]  /*10830*/  IMAD.U32 R18, RZ, RZ, UR26 ;  /* 0x0000001aff127e24 */ /* 0x000fe4000f8e00ff */
[----:B------:R-:W-:Y:S02]  /*10840*/  IMAD.MOV.U32 R4, RZ, RZ, R11 ;  /* 0x000000ffff047224 */ /* 0x000fe400078e000b */
[----:B------:R-:W-:Y:S02]  /*10850*/  IMAD.MOV.U32 R6, RZ, RZ, R10 ;  /* 0x000000ffff067224 */ /* 0x000fe400078e000a */
[----:B------:R-:W-:-:S07]  /*10860*/  IMAD R9, R5, 0x30, RZ ;  /* 0x0000003005097824 */ /* 0x000fce00078e02ff */
.L_x_422:
[----:B------:R-:W0:Y:S01]  /*10870*/  S2R R14, SR_CgaCtaId ;  /* 0x00000000000e7919 */ /* 0x000e220000008800 */
[----:B------:R-:W-:Y:S02]  /*10880*/  MOV R5, 0x400 ;  /* 0x0000040000057802 */ /* 0x000fe40000000f00 */
[----:B------:R-:W-:-:S13]  /*10890*/  LOP3.LUT P1, RZ, R2, 0x7f, RZ, 0xc0, !PT ;  /* 0x0000007f02ff7812 */ /* 0x000fda000782c0ff */
[----:B------:R-:W1:Y:S01]  /*108a0*/  @!P1 LDC R7, c[0x0][0x500] ;  /* 0x00014000ff079b82 */ /* 0x000e620000000800 */
[----:B0-----:R-:W-:Y:S02]  /*108b0*/  LEA R13, R14, R5, 0x18 ;  /* 0x000000050e0d7211 */ /* 0x001fe400078ec0ff */
[----:B------:R-:W-:Y:S02]  /*108c0*/  SHF.L.U32 R5, R4, 0x1f, RZ ;  /* 0x0000001f04057819 */ /* 0x000fe400000006ff */
[----:B------:R-:W-:-:S04]  /*108d0*/  LEA R14, R6, R13, 0x3 ;  /* 0x0000000d060e7211 */ /* 0x000fc800078e18ff */
[----:B------:R-:W0:Y:S02]  /*108e0*/  SYNCS.PHASECHK.TRANS64.TRYWAIT P0, [R14+URZ+0x10], R5 ;  /* 0x000010050e0075a7 */ /* 0x000e24000800017f */
[----:B01----:R-:W-:Y:S05]  /*108f0*/  @!P0 BRA `(.L_x_420) ;  /* 0x0000000c004c8947 */ /* 0x003fea0003800000 */
.L_x_437:
[----:B------:R-:W-:Y:S01]  /*10900*/  UPRMT UR6, UR21, 0x9910, URZ ;  /* 0x0000991015067896 */ /* 0x000fe2000800003f */
[----:B------:R1:W-:Y:S03]  /*10910*/  @!P1 SYNCS.ARRIVE.TRANS64 RZ, [R14+URZ], R7 ;  /* 0x000000070eff99a7 */ /* 0x0003e6000800003f */
[----:B------:R-:W-:-:S06]  /*10920*/  UISETP.NE.AND UP0, UPT, UR6, 0x2, UPT ;  /* 0x000000020600788c */ /* 0x000fcc000bf05270 */
[----:B------:R-:W-:-:S13]  /*10930*/  PLOP3.LUT P0, PT, PT, PT, UP0, 0x80, 0x0 ;  /* 0x000000000000781c */ /* 0x000fda0003f0f008 */
[----:B-1----:R-:W-:Y:S05]  /*10940*/  @P0 BRA `(.L_x_421) ;  /* 0x0000000000040947 */ /* 0x002fea0003800000 */
[----:B------:R-:W-:Y:S01]  /*10950*/  BPT.TRAP 0x1 ;  /* 0x000000040000795c */ /* 0x000fe20000300000 */
.L_x_421:
[----:B0-----:R-:W-:Y:S01]  /*10960*/  IMAD R5, R6, 0x2, R3 ;  /* 0x0000000206057824 */ /* 0x001fe200078e0203 */
[----:B------:R-:W-:Y:S01]  /*10970*/  R2UR UR9, R14 ;  /* 0x000000000e0972ca */ /* 0x000fe200000e0000 */
[--C-:B------:R-:W-:Y:S01]  /*10980*/  IMAD R7, R6, 0x10000, R13.reuse ;  /* 0x0001000006077824 */ /* 0x100fe200078e020d */
[----:B------:R-:W-:Y:S01]  /*10990*/  UIADD3 UR6, UP0, UR24, 0xf0, URZ ;  /* 0x000000f018067890 */ /* 0x000fe2000ff1e03f */
[----:B------:R-:W-:Y:S01]  /*109a0*/  IMAD R5, R5, 0xc00, RZ ;  /* 0x00000c0005057824 */ /* 0x000fe200078e02ff */
[----:B------:R-:W-:Y:S01]  /*109b0*/  R2UR UR11, R12 ;  /* 0x000000000c0b72ca */ /* 0x000fe200000e0000 */
[----:B------:R-:W-:Y:S01]  /*109c0*/  VIADD R18, R18, 0xffffffff ;  /* 0xffffffff12127836 */ /* 0x000fe20000000000 */
[----:B------:R-:W-:Y:S01]  /*109d0*/  R2UR UR7, R7 ;  /* 0x00000000070772ca */ /* 0x000fe200000e0000 */
[----:B------:R-:W-:Y:S01]  /*109e0*/  IMAD R5, R5, 0x2, R13 ;  /* 0x0000000205057824 */ /* 0x000fe200078e020d */
[----:B------:R-:W-:Y:S01]  /*109f0*/  R2UR UR10, R15 ;  /* 0x000000000f0a72ca */ /* 0x000fe200000e0000 */
[----:B------:R-:W-:Y:S01]  /*10a00*/  UIADD3 UR28, UP1, UR24, 0x1f0, URZ ;  /* 0x000001f0181c7890 */ /* 0x000fe2000ff3e03f */
[----:B------:R-:W-:Y:S01]  /*10a10*/  R2UR UR12, R8 ;  /* 0x00000000080c72ca */ /* 0x000fe200000e0000 */
[----:B------:R-:W-:Y:S01]  /*10a20*/  VIADD R6, R6, 0x1 ;  /* 0x0000000106067836 */ /* 0x000fe20000000000 */
[----:B------:R-:W-:Y:S01]  /*10a30*/  R2UR UR8, R5 ;  /* 0x00000000050872ca */ /* 0x000fe200000e0000 */
[----:B------:R-:W-:Y:S01]  /*10a40*/  UIADD3.X UR29, URZ, UR25, URZ, UP1, !UPT ;  /* 0x000000193f1d7290 */ /* 0x000fe20008ffe43f */
[----:B------:R-:W-:Y:S01]  /*10a50*/  R2UR UR20, R9 ;  /* 0x00000000091472ca */ /* 0x000fe200000e0000 */
[----:B------:R-:W-:Y:S01]  /*10a60*/  UMOV UR14, 0x0 ;  /* 0x00000000000e7882 */ /* 0x000fe20000000000 */
[----:B------:R-:W-:Y:S01]  /*10a70*/  ISETP.GT.AND P1, PT, R18, 0x1, PT ;  /* 0x000000011200780c */ /* 0x000fe20003f24270 */
[----:B------:R-:W-:Y:S01]  /*10a80*/  UMOV UR15, 0x10000000 ;  /* 0x10000000000f7882 */ /* 0x000fe20000000000 */
[C---:B------:R-:W-:Y:S01]  /*10a90*/  ISETP.NE.AND P0, PT, R6.reuse, 0x2, PT ;  /* 0x000000020600780c */ /* 0x040fe20003f05270 */
[----:B------:R-:W-:Y:S01]  /*10aa0*/  UIADD3 UR16, UR7, 0x100, URZ ;  /* 0x0000010007107890 */ /* 0x000fe2000fffe03f */
[----:B------:R-:W-:Y:S01]  /*10ab0*/  IADD3 R15, R15, 0x40, RZ ;  /* 0x000000400f0f7810 */ /* 0x000fe20007ffe0ff */
[----:B------:R-:W-:Y:S01]  /*10ac0*/  UIADD3.X UR7, URZ, UR25, URZ, UP0, !UPT ;  /* 0x000000193f077290 */ /* 0x000fe200087fe43f */
[----:B------:R-:W-:Y:S01]  /*10ad0*/  SEL R5, RZ, 0x1, P0 ;  /* 0x00000001ff057807 */ /* 0x000fe20000000000 */
[----:B------:R-:W-:Y:S01]  /*10ae0*/  UMOV UR27, 0x30000 ;  /* 0x00030000001b7882 */ /* 0x000fe20000000000 */
[----:B------:R-:W-:Y:S01]  /*10af0*/  SEL R6, R6, RZ, P0 ;  /* 0x000000ff06067207 */ /* 0x000fe20000000000 */
[----:B------:R-:W-:Y:S01]  /*10b00*/  UIADD3 UR17, UR8, 0x20100, URZ ;  /* 0x0002010008117890 */ /* 0x000fe2000fffe03f */
[----:B------:R-:W-:-:S02]  /*10b10*/  LOP3.LUT R4, R4, R5, RZ, 0x3c, !PT ;  /* 0x0000000504047212 */ /* 0x000fc400078e3cff */
[----:B------:R-:W-:Y:S02]  /*10b20*/  UMOV UR8, UR16 ;  /* 0x0000001000087c82 */ /* 0x000fe40008000000 */
[----:B------:R0:W-:Y:S02]  /*10b30*/  UTMALDG.3D [UR8], [UR6], desc[UR14] ;  /* 0x00000e08060075b4 */ /* 0x0001e40008011000 */
[----:B0-----:R-:W-:Y:S01]  /*10b40*/  UMOV UR8, UR17 ;  /* 0x0000001100087c82 */ /* 0x001fe20008000000 */
[----:B------:R-:W-:Y:S02]  /*10b50*/  UMOV UR11, UR20 ;  /* 0x00000014000b7c82 */ /* 0x000fe40008000000 */
[----:B------:R0:W-:Y:S02]  /*10b60*/  UTMALDG.3D.MULTICAST [UR8], [UR28], UR27, desc[UR14] ;  /* 0x00000e081c0073b4 */ /* 0x0001e4000801181b */
[----:B0-----:R-:W-:Y:S05]  /*10b70*/  @P1 BRA `(.L_x_422) ;  /* 0xfffffffc003c1947 */ /* 0x001fea000383ffff */
.L_x_419:
[----:B------:R-:W-:Y:S05]  /*10b80*/  BSYNC B1 ;  /* 0x0000000000017941 */ /* 0x000fea0003800000 */
.L_x_418:
[----:B------:R-:W-:Y:S01]  /*10b90*/  LOP3.LUT P2, RZ, R0, 0xff, RZ, 0xc0, !PT ;  /* 0x000000ff00ff7812 */ /* 0x000fe2000784c0ff */
[----:B------:R-:W-:Y:S01]  /*10ba0*/  VIADD R10, R10, UR18 ;  /* 0x000000120a0a7c36 */ /* 0x000fe20008000000 */
[----:B------:R-:W-:Y:S01]  /*10bb0*/  ULDC.64 UR6, c[0x0][0x650] ;  /* 0x0001940000067ab9 */ /* 0x000fe20000000a00 */
[----:B------:R-:W-:Y:S01]  /*10bc0*/  IMAD.U32 R6, RZ, RZ, UR18 ;  /* 0x00000012ff067e24 */ /* 0x000fe2000f8e00ff */
[----:B------:R-:W-:Y:S01]  /*10bd0*/  BSSY B1, `(.L_x_423) ;  /* 0x0000071000017945 */ /* 0x000fe20003800000 */
[----:B------:R-:W-:Y:S02]  /*10be0*/  MOV R8, 0xffffffff ;  /* 0xffffffff00087802 */ /* 0x000fe40000000f00 */
[----:B------:R-:W-:Y:S02]  /*10bf0*/  SHF.R.U32.HI R0, RZ, 0x1, R10 ;  /* 0x00000001ff007819 */ /* 0x000fe4000001160a */
[----:B------:R-:W-:Y:S02]  /*10c00*/  ISETP.GT.U32.AND P0, PT, R10, 0x1, PT ;  /* 0x000000010a00780c */ /* 0x000fe40003f04070 */
[----:B------:R-:W-:-:S02]  /*10c10*/  LOP3.LUT R0, R0, 0x1, RZ, 0xc0, !PT ;  /* 0x0000000100007812 */ /* 0x000fc400078ec0ff */
[----:B------:R-:W0:Y:S01]  /*10c20*/  @P2 S2R R5, SR_CgaCtaId ;  /* 0x0000000000052919 */ /* 0x000e220000008800 */
[----:B------:R-:W-:Y:S02]  /*10c30*/  @P2 MOV R4, 0x400 ;  /* 0x0000040000042802 */ /* 0x000fe40000000f00 */
[----:B------:R-:W-:Y:S01]  /*10c40*/  ISETP.NE.U32.AND P1, PT, R0, 0x1, PT ;  /* 0x000000010000780c */ /* 0x000fe20003f25070 */
[----:B------:R-:W-:Y:S01]  /*10c50*/  IMAD.U32 R0, RZ, RZ, UR18 ;  /* 0x00000012ff007e24 */ /* 0x000fe2000f8e00ff */
[----:B------:R-:W-:Y:S01]  /*10c60*/  ISETP.LT.U32.AND P0, PT, R6, 0x2, P0 ;  /* 0x000000020600780c */ /* 0x000fe20000701070 */
[----:B------:R-:W-:Y:S01]  /*10c70*/  IMAD.MOV.U32 R6, RZ, RZ, -0x1 ;  /* 0xffffffffff067424 */ /* 0x000fe200078e00ff */
[----:B------:R-:W-:Y:S02]  /*10c80*/  LOP3.LUT R10, R10, 0x1, RZ, 0xc0, !PT ;  /* 0x000000010a0a7812 */ /* 0x000fe400078ec0ff */
[----:B------:R-:W-:Y:S02]  /*10c90*/  ISETP.GT.U32.AND P1, PT, R0, 0x1, !P1 ;  /* 0x000000010000780c */ /* 0x000fe40004f24070 */
[----:B------:R-:W-:-:S02]  /*10ca0*/  SEL R0, RZ, 0x1, !P0 ;  /* 0x00000001ff007807 */ /* 0x000fc40004000000 */
[----:B0-----:R-:W-:Y:S02]  /*10cb0*/  @P2 LEA R4, R5, R4, 0x18 ;  /* 0x0000000405042211 */ /* 0x001fe400078ec0ff */
[----:B------:R-:W-:Y:S02]  /*10cc0*/  PRMT R5, RZ, 0x7610, R5 ;  /* 0x00007610ff057816 */ /* 0x000fe40000000005 */
[----:B------:R0:W-:Y:S01]  /*10cd0*/  @P2 SYNCS.ARRIVE.TRANS64.A1T0 RZ, [R4+URZ+0x38], RZ ;  /* 0x000038ff04ff29a7 */ /* 0x0001e2000810003f */
[----:B------:R-:W-:-:S04]  /*10ce0*/  IADD3 R16, P2, R16, UR22, RZ ;  /* 0x0000001610107c10 */ /* 0x000fc8000ff5e0ff */
[----:B------:R-:W-:Y:S02]  /*10cf0*/  IADD3.X R17, R17, UR13, RZ, P2, !PT ;  /* 0x0000000d11117c10 */ /* 0x000fe400097fe4ff */
[----:B------:R-:W-:Y:S02]  /*10d00*/  ISETP.GE.U32.AND P2, PT, R16, UR6, PT ;  /* 0x0000000610007c0c */ /* 0x000fe4000bf46070 */
[----:B0-----:R-:W-:Y:S02]  /*10d10*/  SEL R4, RZ, 0x1, !P1 ;  /* 0x00000001ff047807 */ /* 0x001fe40004800000 */
[----:B------:R-:W-:Y:S02]  /*10d20*/  ISETP.GE.U32.AND.EX P0, PT, R17, UR7, PT, P2 ;  /* 0x0000000711007c0c */ /* 0x000fe4000bf06120 */
[--C-:B------:R-:W-:Y:S01]  /*10d30*/  LOP3.LUT R11, R4, R11, R0.reuse, 0x96, !PT ;  /* 0x0000000b040b7212 */ /* 0x100fe200078e9600 */
[----:B------:R-:W-:Y:S01]  /*10d40*/  IMAD.MOV.U32 R4, RZ, RZ, -0x1 ;  /* 0xffffffffff047424 */ /* 0x000fe200078e00ff */
[----:B------:R-:W-:-:S09]  /*10d50*/  PRMT R0, RZ, 0x7610, R0 ;  /* 0x00007610ff007816 */ /* 0x000fd20000000000 */
[----:B------:R-:W-:Y:S05]  /*10d60*/  @P0 BRA `(.L_x_424) ;  /* 0x00000004005c0947 */ /* 0x000fea0003800000 */
[----:B------:R-:W-:Y:S01]  /*10d70*/  ULDC.64 UR6, c[0x0][0x628] ;  /* 0x00018a0000067ab9 */ /* 0x000fe20000000a00 */
[----:B------:R-:W0:Y:S01]  /*10d80*/  S2R R13, SR_CTAID.X ;  /* 0x00000000000d7919 */ /* 0x000e220000002500 */
[----:B------:R-:W-:Y:S01]  /*10d90*/  ISETP.NE.U32.AND P0, PT, RZ, UR6, PT ;  /* 0x00000006ff007c0c */ /* 0x000fe2000bf05070 */
[----:B------:R-:W-:Y:S01]  /*10da0*/  ULDC UR9, c[0x0][0x630] ;  /* 0x00018c0000097ab9 */ /* 0x000fe20000000800 */
[----:B------:R-:W-:Y:S01]  /*10db0*/  IMAD.MOV.U32 R4, RZ, RZ, R16 ;  /* 0x000000ffff047224 */ /* 0x000fe200078e0010 */
[----:B------:R-:W1:Y:S01]  /*10dc0*/  S2R R12, SR_CTAID.Y ;  /* 0x00000000000c7919 */ /* 0x000e620000002600 */
[----:B------:R-:W-:Y:S01]  /*10dd0*/  ISETP.NE.AND.EX P0, PT, RZ, UR7, PT, P0 ;  /* 0x00000007ff007c0c */ /* 0x000fe2000bf05300 */
[----:B------:R-:W-:-:S12]  /*10de0*/  IMAD.MOV.U32 R5, RZ, RZ, R17 ;  /* 0x000000ffff057224 */ /* 0x000fd800078e0011 */
[----:B------:R-:W-:Y:S05]  /*10df0*/  @!P0 BRA `(.L_x_425) ;  /* 0x0000000000288947 */ /* 0x000fea0003800000 */
[----:B------:R-:W-:Y:S02]  /*10e00*/  ULDC UR8, c[0x0][0x634] ;  /* 0x00018d0000087ab9 */ /* 0x000fe40000000800 */
[----:B------:R-:W-:-:S05]  /*10e10*/  IADD3 R9, P0, R16, UR8, RZ ;  /* 0x0000000810097c10 */ /* 0x000fca000ff1e0ff */
[----:B------:R-:W-:-:S04]  /*10e20*/  IMAD.X R15, RZ, RZ, R17, P0 ;  /* 0x000000ffff0f7224 */ /* 0x000fc800000e0611 */
[----:B------:R-:W-:-:S04]  /*10e30*/  IMAD.WIDE.U32 R6, R15, UR6, RZ ;  /* 0x000000060f067c25 */ /* 0x000fc8000f8e00ff */
[----:B------:R-:W-:-:S04]  /*10e40*/  IMAD.WIDE.U32 R6, P0, R9, UR7, R6 ;  /* 0x0000000709067c25 */ /* 0x000fc8000f800006 */
[----:B------:R-:W-:-:S04]  /*10e50*/  IMAD.WIDE.U32 R8, R9, UR6, RZ ;  /* 0x0000000609087c25 */ /* 0x000fc8000f8e00ff */
[----:B------:R-:W-:Y:S01]  /*10e60*/  IMAD.X R5, RZ, RZ, RZ, P0 ;  /* 0x000000ffff057224 */ /* 0x000fe200000e06ff */
[----:B------:R-:W-:Y:S01]  /*10e70*/  IADD3 RZ, P0, R9, R6, RZ ;  /* 0x0000000609ff7210 */ /* 0x000fe20007f1e0ff */
[----:B------:R-:W-:-:S04]  /*10e80*/  IMAD.MOV.U32 R4, RZ, RZ, R7 ;  /* 0x000000ffff047224 */ /* 0x000fc800078e0007 */
[----:B------:R-:W-:-:S08]  /*10e90*/  IMAD.WIDE.U32.X R4, R15, UR7, R4, P0 ;  /* 0x000000070f047c25 */ /* 0x000fd000080e0404 */
.L_x_425:
[--C-:B------:R-:W-:Y:S01]  /*10ea0*/  SHF.R.U64 R8, R4, UR9, R5.reuse ;  /* 0x0000000904087c19 */ /* 0x100fe20008001205 */
[----:B------:R-:W-:Y:S01]  /*10eb0*/  ULDC.64 UR6, c[0x0][0x620] ;  /* 0x0001880000067ab9 */ /* 0x000fe20000000a00 */
[----:B------:R-:W-:Y:S01]  /*10ec0*/  SHF.R.U32.HI R4, RZ, UR9, R5 ;  /* 0x00000009ff047c19 */ /* 0x000fe20008011605 */
[----:B------:R-:W2:Y:S01]  /*10ed0*/  LDC R20, c[0x0][0x144] ;  /* 0x00005100ff147b82 */ /* 0x000ea20000000800 */
[----:B------:R-:W-:Y:S01]  /*10ee0*/  IADD3 R7, P0, RZ, -R8, RZ ;  /* 0x80000008ff077210 */ /* 0x000fe20007f1e0ff */
[----:B------:R-:W-:Y:S01]  /*10ef0*/  ULDC.64 UR10, c[0x0][0x640] ;  /* 0x00019000000a7ab9 */ /* 0x000fe20000000a00 */
[----:B------:R-:W-:Y:S01]  /*10f00*/  ULDC UR8, c[0x0][0x608] ;  /* 0x0001820000087ab9 */ /* 0x000fe20000000800 */
[----:B------:R-:W-:Y:S01]  /*10f10*/  UISETP.NE.AND UP0, UPT, UR39, URZ, UPT ;  /* 0x0000003f2700728c */ /* 0x000fe2000bf05270 */
[----:B------:R-:W-:Y:S02]  /*10f20*/  IADD3.X R4, RZ, ~R4, RZ, P0, !PT ;  /* 0x80000004ff047210 */ /* 0x000fe400007fe4ff */
[----:B------:R-:W-:Y:S01]  /*10f30*/  ISETP.NE.U32.AND P0, PT, RZ, UR10, PT ;  /* 0x0000000aff007c0c */ /* 0x000fe2000bf05070 */
[----:B------:R-:W3:Y:S02]  /*10f40*/  LDC R15, c[0x0][0x148] ;  /* 0x00005200ff0f7b82 */ /* 0x000ee40000000800 */
[----:B------:R-:W-:Y:S01]  /*10f50*/  IMAD R6, R4, UR6, RZ ;  /* 0x0000000604067c24 */ /* 0x000fe2000f8e02ff */
[----:B------:R-:W-:Y:S01]  /*10f60*/  ISETP.NE.AND.EX P0, PT, RZ, UR11, PT, P0 ;  /* 0x0000000bff007c0c */ /* 0x000fe2000bf05300 */
[----:B------:R-:W-:Y:S01]  /*10f70*/  IMAD.WIDE.U32 R4, R7, UR6, R16 ;  /* 0x0000000607047c25 */ /* 0x000fe2000f8e0010 */
[----:B------:R-:W-:Y:S01]  /*10f80*/  ULDC UR6, c[0x0][0x150] ;  /* 0x0000540000067ab9 */ /* 0x000fe20000000800 */
[----:B------:R-:W-:-:S02]  /*10f90*/  PLOP3.LUT P2, PT, PT, PT, UP0, 0x80, 0x0 ;  /* 0x000000000000781c */ /* 0x000fc40003f4f008 */
[----:B------:R-:W-:Y:S01]  /*10fa0*/  IMAD R7, R7, UR7, R6 ;  /* 0x0000000707077c24 */ /* 0x000fe2000f8e0206 */
[----:B0-----:R-:W-:Y:S01]  /*10fb0*/  I2FP.F32.U32 R6, R13 ;  /* 0x0000000d00067245 */ /* 0x001fe20000201000 */
[----:B------:R-:W-:Y:S02]  /*10fc0*/  ULDC UR7, c[0x0][0x154] ;  /* 0x0000550000077ab9 */ /* 0x000fe40000000800 */
[----:B------:R-:W-:Y:S02]  /*10fd0*/  IMAD.IADD R5, R5, 0x1, R7 ;  /* 0x0000000105057824 */ /* 0x000fe400078e0207 */
[----:B------:R-:W-:Y:S01]  /*10fe0*/  FMUL R6, R6, UR6 ;  /* 0x0000000606067c20 */ /* 0x000fe20008400000 */
[----:B------:R-:W-:Y:S02]  /*10ff0*/  ULDC UR6, c[0x0][0x618] ;  /* 0x0001860000067ab9 */ /* 0x000fe40000000800 */
[--C-:B------:R-:W-:Y:S02]  /*11000*/  SHF.R.U64 R9, R4, UR6, R5.reuse ;  /* 0x0000000604097c19 */ /* 0x100fe40008001205 */
[----:B-1----:R-:W-:Y:S01]  /*11010*/  I2FP.F32.U32 R4, R12 ;  /* 0x0000000c00047245 */ /* 0x002fe20000201000 */
[----:B------:R-:W0:Y:S04]  /*11020*/  F2I.U32.TRUNC.NTZ R6, R6 ;  /* 0x0000000600067305 */ /* 0x000e28000020f000 */
[----:B------:R-:W-:Y:S01]  /*11030*/  FMUL R7, R4, UR7 ;  /* 0x0000000704077c20 */ /* 0x000fe20008400000 */
[----:B------:R-:W-:Y:S01]  /*11040*/  SHF.R.U32.HI R4, RZ, UR6, R5 ;  /* 0x00000006ff047c19 */ /* 0x000fe20008011605 */
[----:B------:R-:W-:-:S02]  /*11050*/  ULDC UR6, c[0x0][0x658] ;  /* 0x0001960000067ab9 */ /* 0x000fc40000000800 */
[----:B------:R1:W4:Y:S01]  /*11060*/  F2I.U32.TRUNC.NTZ R19, R7 ;  /* 0x0000000700137305 */ /* 0x000322000020f000 */
[--C-:B------:R-:W-:Y:S02]  /*11070*/  SHF.R.U64 R18, R9, UR8, R4.reuse ;  /* 0x0000000809127c19 */ /* 0x100fe40008001204 */
[----:B------:R-:W-:Y:S01]  /*11080*/  SHF.R.U32.HI R5, RZ, UR8, R4 ;  /* 0x00000008ff057c19 */ /* 0x000fe20008011604 */
[----:B0-----:R-:W-:-:S03]  /*11090*/  IMAD.MOV R4, RZ, RZ, -R6 ;  /* 0x000000ffff047224 */ /* 0x001fc600078e0a06 */
[--C-:B------:R-:W-:Y:S02]  /*110a0*/  SHF.R.U64 R14, R18, UR6, R5.reuse ;  /* 0x00000006120e7c19 */ /* 0x100fe40008001205 */
[----:B------:R-:W-:Y:S01]  /*110b0*/  SHF.R.U32.HI R6, RZ, UR6, R5 ;  /* 0x00000006ff067c19 */ /* 0x000fe20008011605 */
[----:B--2---:R-:W-:Y:S02]  /*110c0*/  IMAD R21, R20, R4, R13 ;  /* 0x0000000414157224 */ /* 0x004fe400078e020d */
[----:B------:R-:W-:Y:S02]  /*110d0*/  IMAD.MOV.U32 R4, RZ, RZ, R14 ;  /* 0x000000ffff047224 */ /* 0x000fe400078e000e */
[----:B------:R-:W-:Y:S01]  /*110e0*/  IMAD.MOV.U32 R5, RZ, RZ, R6 ;  /* 0x000000ffff057224 */ /* 0x000fe200078e0006 */
[----:B-1--4-:R-:W-:Y:S06]  /*110f0*/  @!P0 BRA `(.L_x_426) ;  /* 0x0000000000288947 */ /* 0x012fec0003800000 */
[----:B------:R-:W-:Y:S02]  /*11100*/  ULDC UR6, c[0x0][0x64c] ;  /* 0x0001930000067ab9 */ /* 0x000fe40000000800 */
[----:B------:R-:W-:-:S05]  /*11110*/  IADD3 R5, P0, R14, UR6, RZ ;  /* 0x000000060e057c10 */ /* 0x000fca000ff1e0ff */
[----:B------:R-:W-:-:S04]  /*11120*/  IMAD.X R13, RZ, RZ, R6, P0 ;  /* 0x000000ffff0d7224 */ /* 0x000fc800000e0606 */
[----:B------:R-:W-:-:S04]  /*11130*/  IMAD.WIDE.U32 R6, R13, UR10, RZ ;  /* 0x0000000a0d067c25 */ /* 0x000fc8000f8e00ff */
[----:B------:R-:W-:-:S04]  /*11140*/  IMAD.WIDE.U32 R6, P0, R5, UR11, R6 ;  /* 0x0000000b05067c25 */ /* 0x000fc8000f800006 */
[----:B------:R-:W-:-:S04]  /*11150*/  IMAD.WIDE.U32 R4, R5, UR10, RZ ;  /* 0x0000000a05047c25 */ /* 0x000fc8000f8e00ff */
[----:B------:R-:W-:Y:S01]  /*11160*/  IMAD.MOV.U32 R4, RZ, RZ, R7 ;  /* 0x000000ffff047224 */ /* 0x000fe200078e0007 */
[----:B------:R-:W-:Y:S02]  /*11170*/  IADD3 RZ, P1, R5, R6, RZ ;  /* 0x0000000605ff7210 */ /* 0x000fe40007f3e0ff */
[----:B------:R-:W-:-:S03]  /*11180*/  IADD3.X R5, RZ, RZ, RZ, P0, !PT ;  /* 0x000000ffff057210 */ /* 0x000fc600007fe4ff */
[----:B------:R-:W-:-:S08]  /*11190*/  IMAD.WIDE.U32.X R4, R13, UR11, R4, P1 ;  /* 0x0000000b0d047c25 */ /* 0x000fd000088e0404 */
.L_x_426:
[----:B------:R-:W-:Y:S01]  /*111a0*/  ULDC UR6, c[0x0][0x648] ;  /* 0x0001920000067ab9 */ /* 0x000fe20000000800 */
[----:B------:R-:W-:Y:S01]  /*111b0*/  LOP3.LUT R18, R18, UR19, RZ, 0xc0, !PT ;  /* 0x0000001312127c12 */ /* 0x000fe2000f8ec0ff */
[----:B------:R-:W-:Y:S01]  /*111c0*/  IMAD.MOV R19, RZ, RZ, -R19 ;  /* 0x000000ffff137224 */ /* 0x000fe200078e0a13 */
[----:B------:R-:W-:Y:S01]  /*111d0*/  SHF.R.U64 R5, R4, UR6, R5 ;  /* 0x0000000604057c19 */ /* 0x000fe20008001205 */
[----:B------:R-:W-:Y:S01]  /*111e0*/  ULDC UR6, c[0x0][0x638] ;  /* 0x00018e0000067ab9 */ /* 0x000fe20000000800 */
[----:B------:R-:W-:Y:S01]  /*111f0*/  UISETP.NE.AND UP0, UPT, UR39, URZ, UPT ;  /* 0x0000003f2700728c */ /* 0x000fe2000bf05270 */
[----:B------:R-:W-:Y:S01]  /*11200*/  LOP3.LUT R9, R9, UR4, RZ, 0xc0, !PT ;  /* 0x0000000409097c12 */ /* 0x000fe2000f8ec0ff */
[----:B---3--:R-:W-:Y:S01]  /*11210*/  @P2 IMAD R21, R15, R19, R12 ;  /* 0x000000130f152224 */ /* 0x008fe200078e020c */
[----:B------:R-:W-:Y:S01]  /*11220*/  ULDC UR7, c[0x0][0x610] ;  /* 0x0001840000077ab9 */ /* 0x000fe20000000800 */
[----:B------:R-:W-:Y:S02]  /*11230*/  IMAD.MOV R7, RZ, RZ, -R5 ;  /* 0x000000ffff077224 */ /* 0x000fe400078e0a05 */
[----:B------:R-:W-:Y:S01]  /*11240*/  IMAD R4, R5, UR5, R18 ;  /* 0x0000000505047c24 */ /* 0x000fe2000f8e0212 */
[----:B------:R-:W-:Y:S01]  /*11250*/  PLOP3.LUT P0, PT, PT, PT, UP0, 0x40, 0x0 ;  /* 0x000000000000781c */ /* 0x000fe20003f0e808 */
[----:B------:R-:W-:Y:S01]  /*11260*/  IMAD R14, R7, UR6, R14 ;  /* 0x00000006070e7c24 */ /* 0x000fe2000f8e020e */
[----:B------:R-:W-:Y:S01]  /*11270*/  ULDC UR6, c[0x0][0x600] ;  /* 0x0001800000067ab9 */ /* 0x000fe20000000800 */
[----:B------:R-:W-:Y:S01]  /*11280*/  IMAD R4, R4, UR7, R21 ;  /* 0x0000000704047c24 */ /* 0x000fe2000f8e0215 */
[----:B------:R-:W-:Y:S01]  /*11290*/  PLOP3.LUT P1, PT, PT, PT, UP0, 0x40, 0x0 ;  /* 0x000000000000781c */ /* 0x000fe20003f2e808 */
[----:B------:R-:W-:-:S02]  /*112a0*/  IMAD R7, R14, UR6, R9 ;  /* 0x000000060e077c24 */ /* 0x000fc4000f8e0209 */
[----:B------:R-:W-:-:S03]  /*112b0*/  IMAD.MOV.U32 R5, RZ, RZ, 0x1 ;  /* 0x00000001ff057424 */ /* 0x000fc600078e00ff */
[----:B------:R-:W-:Y:S02]  /*112c0*/  SEL R6, R7, R4, P0 ;  /* 0x0000000407067207 */ /* 0x000fe40000000000 */
[----:B------:R-:W-:-:S07]  /*112d0*/  SEL R4, R4, R7, P1 ;  /* 0x0000000704047207 */ /* 0x000fce0000800000 */
.L_x_424:
[----:B------:R-:W-:Y:S05]  /*112e0*/  BSYNC B1 ;  /* 0x0000000000017941 */ /* 0x000fea0003800000 */
.L_x_423:
[----:B------:R-:W-:-:S13]  /*112f0*/  LOP3.LUT P0, RZ, R5, 0xff, RZ, 0xc0, !PT ;  /* 0x000000ff05ff7812 */ /* 0x000fda000780c0ff */
[----:B------:R-:W-:Y:S05]  /*11300*/  @P0 BRA `(.L_x_427) ;  /* 0xfffffff400200947 */ /* 0x000fea000383ffff */
[----:B------:R-:W-:Y:S05]  /*11310*/  BSYNC B0 ;  /* 0x0000000000007941 */ /* 0x000fea0003800000 */
.L_x_416:
[----:B------:R-:W-:-:S03]  /*11320*/  UMOV UR6, 0xffffffff ;  /* 0xffffffff00067882 */ /* 0x000fc60000000000 */
[----:B------:R-:W-:Y:S05]  /*11330*/  BRA.DIV UR6, `(.L_x_428) ;  /* 0x0000000206d07947 */ /* 0x000fea000b800000 */
[----:B------:R-:W-:-:S13]  /*11340*/  ELECT P6, URZ, PT ;  /* 0x00000000003f782f */ /* 0x000fda00038c0000 */
.L_x_440:
[----:B------:R-:W-:Y:S04]  /*11350*/  BSSY B0, `(.L_x_429) ;  /* 0x000001a000007945 */ /* 0x000fe80003800000 */
[----:B------:R-:W-:Y:S05]  /*11360*/  @!P6 BRA `(.L_x_430) ;  /* 0x000000000060e947 */ /* 0x000fea0003800000 */
[----:B------:R-:W-:-:S04]  /*11370*/  ULOP3.LUT UR6, UR38, 0x2, URZ, 0xfc, !UPT ;  /* 0x0000000226067892 */ /* 0x000fc8000f8efc3f */
[----:B------:R-:W-:-:S06]  /*11380*/  UISETP.NE.AND UP0, UPT, UR6, 0x3, UPT ;  /* 0x000000030600788c */ /* 0x000fcc000bf05270 */
[----:B------:R-:W-:-:S13]  /*11390*/  PLOP3.LUT P0, PT, PT, PT, UP0, 0x80, 0x0 ;  /* 0x000000000000781c */ /* 0x000fda0003f0f008 */
[----:B------:R-:W-:Y:S05]  /*113a0*/  @!P0 BRA `(.L_x_431) ;  /* 0x0000000000048947 */ /* 0x000fea0003800000 */
[----:B------:R-:W-:Y:S01]  /*113b0*/  BPT.TRAP 0x1 ;  /* 0x000000040000795c */ /* 0x000fe20000300000 */
.L_x_431:
[----:B------:R-:W0:Y:S01]  /*113c0*/  S2R R3, SR_CgaCtaId ;  /* 0x0000000000037919 */ /* 0x000e220000008800 */
[----:B------:R-:W-:Y:S02]  /*113d0*/  MOV R0, 0x400 ;  /* 0x0000040000007802 */ /* 0x000fe40000000f00 */
[----:B------:R-:W-:Y:S02]  /*113e0*/  SHF.L.U32 R2, R11, 0x1f, RZ ;  /* 0x0000001f0b027819 */ /* 0x000fe400000006ff */
[----:B0-----:R-:W-:-:S05]  /*113f0*/  LEA R3, R3, R0, 0x18 ;  /* 0x0000000003037211 */ /* 0x001fca00078ec0ff */
[----:B------:R-:W-:-:S05]  /*11400*/  VIADD R3, R3, 0x10 ;  /* 0x0000001003037836 */ /* 0x000fca0000000000 */
[C---:B------:R-:W-:Y:S01]  /*11410*/  LEA R5, R10.reuse, R3, 0x3 ;  /* 0x000000030a057211 */ /* 0x040fe200078e18ff */
[----:B------:R-:W-:-:S03]  /*11420*/  VIADD R10, R10, 0x1 ;  /* 0x000000010a0a7836 */ /* 0x000fc60000000000 */
[----:B------:R-:W0:Y:S02]  /*11430*/  SYNCS.PHASECHK.TRANS64.TRYWAIT P0, [R5+URZ], R2 ;  /* 0x00000002050075a7 */ /* 0x000e24000800017f */
[----:B------:R-:W-:-:S04]  /*11440*/  ISETP.NE.AND P1, PT, R10, 0x2, PT ;  /* 0x000000020a00780c */ /* 0x000fc80003f25270 */
[----:B------:R-:W-:Y:S02]  /*11450*/  SEL R0, RZ, 0x1, P1 ;  /* 0x00000001ff007807 */ /* 0x000fe40000800000 */
[----:B------:R-:W-:Y:S02]  /*11460*/  SEL R10, R10, RZ, P1 ;  /* 0x000000ff0a0a7207 */ /* 0x000fe40000800000 */
[----:B------:R-:W-:Y:S01]  /*11470*/  LOP3.LUT R0, R11, R0, RZ, 0x3c, !PT ;  /* 0x000000000b007212 */ /* 0x000fe200078e3cff */
[----:B0-----:R-:W-:Y:S06]  /*11480*/  @!P0 BRA `(.L_x_432) ;  /* 0x00000000009c8947 */ /* 0x001fec0003800000 */
.L_x_441:
[----:B------:R-:W-:Y:S01]  /*11490*/  IMAD R3, R10, 0x8, R3 ;  /* 0x000000080a037824 */ /* 0x000fe200078e0203 */
[----:B------:R-:W-:-:S07]  /*114a0*/  SHF.L.U32 R0, R0, 0x1f, RZ ;  /* 0x0000001f00007819 */ /* 0x000fce00000006ff */
.L_x_433:
[----:B-1----:R1:W2:Y:S02]  /*114b0*/  SYNCS.PHASECHK.TRANS64.TRYWAIT P0, [R3+URZ], R0 ;  /* 0x00000000030075a7 */ /* 0x0022a4000800017f */
[----:B--2---:R-:W-:Y:S05]  /*114c0*/  @!P0 NANOSLEEP.SYNCS 0x989680 ;  /* 0x009896800000895d */ /* 0x004fea0003900000 */
[----:B------:R-:W2:Y:S02]  /*114d0*/  @!P0 SYNCS.PHASECHK.TRANS64 P0, [R3+URZ], R0 ;  /* 0x00000000030085a7 */ /* 0x000ea4000800007f */
[----:B--2---:R-:W-:Y:S05]  /*114e0*/  @!P0 BRA `(.L_x_433) ;  /* 0xfffffffc00f08947 */ /* 0x004fea000383ffff */
.L_x_430:
[----:B------:R-:W-:Y:S05]  /*114f0*/  BSYNC B0 ;  /* 0x0000000000007941 */ /* 0x000fea0003800000 */
.L_x_429:
[----:B------:R-:W-:Y:S05]  /*11500*/  EXIT ;  /* 0x000000000000794d */ /* 0x000fea0003800000 */
.L_x_21:
[----:B-1----:R1:W2:Y:S02]  /*11510*/  SYNCS.PHASECHK.TRANS64.TRYWAIT P1, [R3+URZ], R0 ;  /* 0x00000000030075a7 */ /* 0x0022a4000802017f */
[----:B--2---:R-:W-:Y:S05]  /*11520*/  @!P1 NANOSLEEP.SYNCS 0x989680 ;  /* 0x009896800000995d */ /* 0x004fea0003900000 */
[----:B------:R-:W2:Y:S02]  /*11530*/  @!P1 SYNCS.PHASECHK.TRANS64 P1, [R3+URZ], R0 ;  /* 0x00000000030095a7 */ /* 0x000ea4000802007f */
[----:B--2---:R-:W-:Y:S05]  /*11540*/  @!P1 BRA `(.L_x_21) ;  /* 0xfffffffc00f09947 */ /* 0x004fea000383ffff */
[----:B------:R-:W-:Y:S05]  /*11550*/  BRA `(.L_x_20) ;  /* 0xffffff0000447947 */ /* 0x000fea000383ffff */
.L_x_26:
[----:B-1----:R1:W2:Y:S02]  /*11560*/  SYNCS.PHASECHK.TRANS64.TRYWAIT P1, [R3+URZ], R0 ;  /* 0x00000000030075a7 */ /* 0x0022a4000802017f */
[----:B--2---:R-:W-:Y:S05]  /*11570*/  @!P1 NANOSLEEP.SYNCS 0x989680 ;  /* 0x009896800000995d */ /* 0x004fea0003900000 */
[----:B------:R-:W2:Y:S02]  /*11580*/  @!P1 SYNCS.PHASECHK.TRANS64 P1, [R3+URZ], R0 ;  /* 0x00000000030095a7 */ /* 0x000ea4000802007f */
[----:B--2---:R-:W-:Y:S05]  /*11590*/  @!P1 BRA `(.L_x_26) ;  /* 0xfffffffc00f09947 */ /* 0x004fea000383ffff */
[----:B------:R-:W-:Y:S05]  /*115a0*/  BRA `(.L_x_25) ;  /* 0xffffff08003c7947 */ /* 0x000fea000383ffff */
.L_x_417:
[----:B------:R-:W-:Y:S01]  /*115b0*/  BSSY B1, `(.L_x_434) ;  /* 0x0000006000017945 */ /* 0x000fe20003800000 */
[----:B------:R-:W-:-:S07]  /*115c0*/  IMAD.MOV.U32 R15, RZ, RZ, -0x1 ;  /* 0xffffffffff0f7424 */ /* 0x000fce00078e00ff */
[----:B------:R-:W-:Y:S05]  /*115d0*/  WARPSYNC.COLLECTIVE R15, `(.L_x_435) ;  /* 0x000000000f0c7348 */ /* 0x000fea0003c00000 */
[----:B------:R-:W-:Y:S02]  /*115e0*/  ELECT P6, UR62, PT ;  /* 0x00000000003e782f */ /* 0x000fe400038c0000 */
[----:B------:R-:W-:Y:S01]  /*115f0*/  MOV R14, UR62 ;  /* 0x0000003e000e7c02 */ /* 0x000fe20008000f00 */
[----:B------:R-:W-:Y:S10]  /*11600*/  ENDCOLLECTIVE ;  /* 0x000000000000791b */ /* 0x000ff40003800000 */
.L_x_435:
[----:B------:R-:W-:Y:S05]  /*11610*/  BSYNC B1 ;  /* 0x0000000000017941 */ /* 0x000fea0003800000 */
.L_x_434:
[----:B------:R-:W-:Y:S05]  /*11620*/  BRA `(.L_x_436) ;  /* 0xfffffff000647947 */ /* 0x000fea000383ffff */
.L_x_420:
[----:B0-----:R0:W1:Y:S02]  /*11630*/  SYNCS.PHASECHK.TRANS64.TRYWAIT P0, [R14+URZ+0x10], R5 ;  /* 0x000010050e0075a7 */ /* 0x001064000800017f */
[----:B-1----:R-:W-:Y:S05]  /*11640*/  @!P0 NANOSLEEP.SYNCS 0x989680 ;  /* 0x009896800000895d */ /* 0x002fea0003900000 */
[----:B------:R-:W1:Y:S02]  /*11650*/  @!P0 SYNCS.PHASECHK.TRANS64 P0, [R14+URZ+0x10], R5 ;  /* 0x000010050e0085a7 */ /* 0x000e64000800007f */
[----:B-1----:R-:W-:Y:S05]  /*11660*/  @!P0 BRA `(.L_x_420) ;  /* 0xfffffffc00f08947 */ /* 0x002fea000383ffff */
[----:B------:R-:W-:Y:S05]  /*11670*/  BRA `(.L_x_437) ;  /* 0xfffffff000a07947 */ /* 0x000fea000383ffff */
.L_x_428:
[----:B------:R-:W-:Y:S01]  /*11680*/  BSSY B0, `(.L_x_438) ;  /* 0x0000006000007945 */ /* 0x000fe20003800000 */
[----:B------:R-:W-:-:S07]  /*11690*/  IMAD.MOV.U32 R15, RZ, RZ, -0x1 ;  /* 0xffffffffff0f7424 */ /* 0x000fce00078e00ff */
[----:B------:R-:W-:Y:S05]  /*116a0*/  WARPSYNC.COLLECTIVE R15, `(.L_x_439) ;  /* 0x000000000f0c7348 */ /* 0x000fea0003c00000 */
[----:B------:R-:W-:Y:S02]  /*116b0*/  ELECT P6, UR62, PT ;  /* 0x00000000003e782f */ /* 0x000fe400038c0000 */
[----:B------:R-:W-:Y:S01]  /*116c0*/  MOV R14, UR62 ;  /* 0x0000003e000e7c02 */ /* 0x000fe20008000f00 */
[----:B------:R-:W-:Y:S10]  /*116d0*/  ENDCOLLECTIVE ;  /* 0x000000000000791b */ /* 0x000ff40003800000 */
.L_x_439:
[----:B------:R-:W-:Y:S05]  /*116e0*/  BSYNC B0 ;  /* 0x0000000000007941 */ /* 0x000fea0003800000 */
.L_x_438:
[----:B------:R-:W-:Y:S05]  /*116f0*/  BRA `(.L_x_440) ;  /* 0xfffffffc00147947 */ /* 0x000fea000383ffff */
.L_x_432:
[----:B0-----:R0:W1:Y:S02]  /*11700*/  SYNCS.PHASECHK.TRANS64.TRYWAIT P0, [R5+URZ], R2 ;  /* 0x00000002050075a7 */ /* 0x001064000800017f */
[----:B-1----:R-:W-:Y:S05]  /*11710*/  @!P0 NANOSLEEP.SYNCS 0x989680 ;  /* 0x009896800000895d */ /* 0x002fea0003900000 */
[----:B------:R-:W1:Y:S02]  /*11720*/  @!P0 SYNCS.PHASECHK.TRANS64 P0, [R5+URZ], R2 ;  /* 0x00000002050085a7 */ /* 0x000e64000800007f */
[----:B-1----:R-:W-:Y:S05]  /*11730*/  @!P0 BRA `(.L_x_432) ;  /* 0xfffffffc00f08947 */ /* 0x002fea000383ffff */
[----:B------:R-:W-:Y:S05]  /*11740*/  BRA `(.L_x_441) ;  /* 0xfffffffc00507947 */ /* 0x000fea000383ffff */
.L_x_442:
[----:B------:R-:W-:-:S00]  /*11750*/  BRA `(.L_x_442) ;  /* 0xfffffffc00fc7947 */ /* 0x000fc0000383ffff */
[----:B------:R-:W-:-:S00]  /*11760*/  NOP ;  /* 0x0000000000007918 */ /* 0x000fc00000000000 */
        /* <DEDUP_REMOVED lines=9> */
.L_x_443:


//--------------------- .nv.global.init           --------------------------
	.section	.nv.global.init,"aw",@progbits
.nv.global.init:
	.type		$str$22,@object
	.size		$str$22,($str$23 - $str$22)
$str$22:
        /*0000*/ 	.byte	0x6b, 0x5f, 0x74, 0x69, 0x6c, 0x65, 0x5f, 0x63, 0x6f, 0x75, 0x6e, 0x74, 0x20, 0x3e, 0x3d, 0x20
        /*0010*/ 	.byte	0x31, 0x00
	.type		$str$23,@object
	.size		$str$23,(__unnamed_1 - $str$23)
$str$23:
        /*0012*/ 	.byte	0x2f, 0x74, 0x6d, 0x70, 0x2f, 0x63, 0x75, 0x74, 0x6c, 0x61, 0x73, 0x73, 0x5f, 0x73, 0x77, 0x65
        /*0022*/ 	.byte	0x65, 0x70, 0x5f, 0x73, 0x72, 0x63, 0x2f, 0x69, 0x6e, 0x63, 0x6c, 0x75, 0x64, 0x65, 0x2f, 0x63
        /*0032*/ 	.byte	0x75, 0x74, 0x6c, 0x61, 0x73, 0x73, 0x2f, 0x67, 0x65, 0x6d, 0x6d, 0x2f, 0x63, 0x6f, 0x6c, 0x6c
        /*0042*/ 	.byte	0x65, 0x63, 0x74, 0x69, 0x76, 0x65, 0x2f, 0x73, 0x6d, 0x39, 0x30, 0x5f, 0x6d, 0x6d, 0x61, 0x5f
        /*0052*/ 	.byte	0x74, 0x6d, 0x61, 0x5f, 0x67, 0x6d, 0x6d, 0x61, 0x5f, 0x73, 0x73, 0x5f, 0x77, 0x61, 0x72, 0x70
        /*0062*/ 	.byte	0x73, 0x70, 0x65, 0x63, 0x69, 0x61, 0x6c, 0x69, 0x7a, 0x65, 0x64, 0x2e, 0x68, 0x70, 0x70, 0x00
	.type		__unnamed_1,@object
	.size		__unnamed_1,(.L_0 - __unnamed_1)
__unnamed_1:
        /*0072*/ 	.byte	0x76, 0x6f, 0x69, 0x64, 0x20, 0x63, 0x75, 0x74, 0x6c, 0x61, 0x73, 0x73, 0x3a, 0x3a, 0x67, 0x65
        /* <DEDUP_REMOVED lines=180> */
        /*0bc2*/ 	.byte	0x69, 0x74, 0x79, 0x5d, 0x00
.L_0:


//--------------------- .nv.shared._ZN7cutlass13device_kernelINS_4gemm6kernel13GemmUniversalIN4cute5tupleIJiiiiEEENS1_10collective13CollectiveMmaINS1_34MainloopSm90TmaGmmaWarpSpecializedILi2ENS5_IJNS4_1CILi2EEENSA_ILi1EEESC_EEENS1_35KernelTmaWarpSpecializedCooperativeEEENS5_IJNSA_ILi512EEENSA_ILi96EEENSA_ILi64EEEEEENS_6half_tENS5_IJlSC_lEEESK_SL_NS4_8TiledMMAINS4_8MMA_AtomIJNS4_4SM904GMMA25MMA_64x96x16_F32F16F16_SSILNSP_5MajorE0ELSR_0ELNSP_7ScaleInE1ELSS_1EEEEEENS4_6LayoutISD_NS5_IJSC_NSA_ILi0EEESW_EEEEENS5_IJNS4_10UnderscoreESZ_SZ_EEEEENS4_13SM90_TMA_LOADENS4_14ComposedLayoutINS4_7SwizzleILi3ELi4ELi3EEENS4_18smem_ptr_flag_bitsILi16EEENSV_INS5_IJNSA_ILi8EEESI_EEENS5_IJSI_SC_EEEEEEEvNS4_8identityENS4_23SM90_TMA_LOAD_MULTICASTES1C_vS1D_EENS_8epilogue10collective6detail29Sm90TmaWarpSpecializedAdapterINS1H_15DefaultEpilogueISK_SL_SL_NS1G_6thread17LinearCombinationISK_Li1EffLNS1L_9ScaleType4KindE0ELNS_15FloatRoundStyleE2ESK_EENS1_15EpilogueDefaultEEEEEvvEEEEvNT_6ParamsE --------------------------
	.section	.nv.shared._ZN7cutlass13device_kernelINS_4gemm6kernel13GemmUniversalIN4cute5tupleIJiiiiEEENS1_10collective13CollectiveMmaINS1_34MainloopSm90TmaGmmaWarpSpecializedILi2ENS5_IJNS4_1CILi2EEENSA_ILi1EEESC_EEENS1_35KernelTmaWarpSpecializedCooperativeEEENS5_IJNSA_ILi512EEENSA_ILi96EEENSA_ILi64EEEEEENS_6half_tENS5_IJlSC_lEEESK_SL_NS4_8TiledMMAINS4_8MMA_AtomIJNS4_4SM904GMMA25MMA_64x96x16_F32F16F16_SSILNSP_5MajorE0ELSR_0ELNSP_7ScaleInE1ELSS_1EEEEEENS4_6LayoutISD_NS5_IJSC_NSA_ILi0EEESW_EEEEENS5_IJNS4_10UnderscoreESZ_SZ_EEEEENS4_13SM90_TMA_LOADENS4_14ComposedLayoutINS4_7SwizzleILi3ELi4ELi3EEENS4_18smem_ptr_flag_bitsILi16EEENSV_INS5_IJNSA_ILi8EEESI_EEENS5_IJSI_SC_EEEEEEEvNS4_8identityENS4_23SM90_TMA_LOAD_MULTICASTES1C_vS1D_EENS_8epilogue10collective6detail29Sm90TmaWarpSpecializedAdapterINS1H_15DefaultEpilogueISK_SL_SL_NS1G_6thread17LinearCombinationISK_Li1EffLNS1L_9ScaleType4KindE0ELNS_15FloatRoundStyleE2ESK_EENS1_15EpilogueDefaultEEEEEvvEEEEvNT_6ParamsE,"aw",@nobits
	.sectionflags	@""
	.align	16
	.zero		1024


//--------------------- .nv.shared.reserved.0     --------------------------
	.section	.nv.shared.reserved.0,"aw",@nobits
	.weak		__nv_reservedSMEM_offset_0_alias
	.size		__nv_reservedSMEM_offset_0_alias, 0, 0
	.other		__nv_reservedSMEM_offset_0_alias,@"STO_CUDA_RESERVED_SHARED STV_DEFAULT"
__nv_reservedSMEM_offset_0_alias:
	.zero		0


//--------------------- .nv.global                --------------------------
	.section	.nv.global,"aw",@nobits
.nv.global:
	.type		_ZN40_INTERNAL_5c541454_4_k_cu_d628517b_123834cute1_E,@object
	.size		_ZN40_INTERNAL_5c541454_4_k_cu_d628517b_123834cute1_E,(_ZN40_INTERNAL_5c541454_4_k_cu_d628517b_123834cuda3std3__45__cpo6cbeginE - _ZN40_INTERNAL_5c541454_4_k_cu_d628517b_123834cute1_E)
_ZN40_INTERNAL_5c541454_4_k_cu_d628517b_123834cute1_E:
	.zero		1
	.type		_ZN40_INTERNAL_5c541454_4_k_cu_d628517b_123834cuda3std3__45__cpo6cbeginE,@object
	.size		_ZN40_INTERNAL_5c541454_4_k_cu_d628517b_123834cuda3std3__45__cpo6cbeginE,(_ZN40_INTERNAL_5c541454_4_k_cu_d628517b_123834cuda3std3__48in_placeE - _ZN40_INTERNAL_5c541454_4_k_cu_d628517b_123834cuda3std3__45__cpo6cbeginE)
_ZN40_INTERNAL_5c541454_4_k_cu_d628517b_123834cuda3std3__45__cpo6cbeginE:
	.zero		1
	.type		_ZN40_INTERNAL_5c541454_4_k_cu_d628517b_123834cuda3std3__48in_placeE,@object
	.size		_ZN40_INTERNAL_5c541454_4_k_cu_d628517b_123834cuda3std3__48in_placeE,(_ZN40_INTERNAL_5c541454_4_k_cu_d628517b_123834cuda3std6ranges3__45__cpo9iter_moveE - _ZN40_INTERNAL_5c541454_4_k_cu_d628517b_123834cuda3std3__48in_placeE)
_ZN40_INTERNAL_5c541454_4_k_cu_d628517b_123834cuda3std3__48in_placeE:
	.zero		1
	.type		_ZN40_INTERNAL_5c541454_4_k_cu_d628517b_123834cuda3std6ranges3__45__cpo9iter_moveE,@object
	.size		_ZN40_INTERNAL_5c541454_4_k_cu_d628517b_123834cuda3std6ranges3__45__cpo9iter_moveE,(_ZN40_INTERNAL_5c541454_4_k_cu_d628517b_123834cuda3std3__45__cpo5beginE - _ZN40_INTERNAL_5c541454_4_k_cu_d628517b_123834cuda3std6ranges3__45__cpo9iter_moveE)
_ZN40_INTERNAL_5c541454_4_k_cu_d628517b_123834cuda3std6ranges3__45__cpo9iter_moveE:
	.zero		1
	.type		_ZN40_INTERNAL_5c541454_4_k_cu_d628517b_123834cuda3std3__45__cpo5beginE,@object
	.size		_ZN40_INTERNAL_5c541454_4_k_cu_d628517b_123834cuda3std3__45__cpo5beginE,(_ZN40_INTERNAL_5c541454_4_k_cu_d628517b_123834cuda3std3__442_GLOBAL__N__5c541454_4_k_cu_d628517b_123836ignoreE - _ZN40_INTERNAL_5c541454_4_k_cu_d628517b_123834cuda3std3__45__cpo5beginE)
_ZN40_INTERNAL_5c541454_4_k_cu_d628517b_123834cuda3std3__45__cpo5beginE:
	.zero		1
	.type		_ZN40_INTERNAL_5c541454_4_k_cu_d628517b_123834cuda3std3__442_GLOBAL__N__5c541454_4_k_cu_d628517b_123836ignoreE,@object
	.size		_ZN40_INTERNAL_5c541454_4_k_cu_d628517b_123834cuda3std3__442_GLOBAL__N__5c541454_4_k_cu_d628517b_123836ignoreE,(_ZN40_INTERNAL_5c541454_4_k_cu_d628517b_123834cute7productE - _ZN40_INTERNAL_5c541454_4_k_cu_d628517b_123834cuda3std3__442_GLOBAL__N__5c541454_4_k_cu_d628517b_123836ignoreE)
_ZN40_INTERNAL_5c541454_4_k_cu_d628517b_123834cuda3std3__442_GLOBAL__N__5c541454_4_k_cu_d628517b_123836ignoreE:
	.zero		1
	.type		_ZN40_INTERNAL_5c541454_4_k_cu_d628517b_123834cute7productE,@object
	.size		_ZN40_INTERNAL_5c541454_4_k_cu_d628517b_123834cute7productE,(_ZN40_INTERNAL_5c541454_4_k_cu_d628517b_123834cuda3std3__45__cpo3endE - _ZN40_INTERNAL_5c541454_4_k_cu_d628517b_123834cute7productE)
_ZN40_INTERNAL_5c541454_4_k_cu_d628517b_123834cute7productE:
	.zero		1
	.type		_ZN40_INTERNAL_5c541454_4_k_cu_d628517b_123834cuda3std3__45__cpo3endE,@object
	.size		_ZN40_INTERNAL_5c541454_4_k_cu_d628517b_123834cuda3std3__45__cpo3endE,(_ZN40_INTERNAL_5c541454_4_k_cu_d628517b_123834cuda3std3__419piecewise_constructE - _ZN40_INTERNAL_5c541454_4_k_cu_d628517b_123834cuda3std3__45__cpo3endE)
_ZN40_INTERNAL_5c541454_4_k_cu_d628517b_123834cuda3std3__45__cpo3endE:
	.zero		1
	.type		_ZN40_INTERNAL_5c541454_4_k_cu_d628517b_123834cuda3std3__419piecewise_constructE,@object
	.size		_ZN40_INTERNAL_5c541454_4_k_cu_d628517b_123834cuda3std3__419piecewise_constructE,(_ZN40_INTERNAL_5c541454_4_k_cu_d628517b_123834cuda3std3__45__cpo4cendE - _ZN40_INTERNAL_5c541454_4_k_cu_d628517b_123834cuda3std3__419piecewise_constructE)
_ZN40_INTERNAL_5c541454_4_k_cu_d628517b_123834cuda3std3__419piecewise_constructE:
	.zero		1
	.type		_ZN40_INTERNAL_5c541454_4_k_cu_d628517b_123834cuda3std3__45__cpo4cendE,@object
	.size		_ZN40_INTERNAL_5c541454_4_k_cu_d628517b_123834cuda3std3__45__cpo4cendE,(_ZN40_INTERNAL_5c541454_4_k_cu_d628517b_123834cuda3std6ranges3__45__cpo4swapE - _ZN40_INTERNAL_5c541454_4_k_cu_d628517b_123834cuda3std3__45__cpo4cendE)
_ZN40_INTERNAL_5c541454_4_k_cu_d628517b_123834cuda3std3__45__cpo4cendE:
	.zero		1
	.type		_ZN40_INTERNAL_5c541454_4_k_cu_d628517b_123834cuda3std6ranges3__45__cpo4swapE,@object
	.size		_ZN40_INTERNAL_5c541454_4_k_cu_d628517b_123834cuda3std6ranges3__45__cpo4swapE,(.L_8 - _ZN40_INTERNAL_5c541454_4_k_cu_d628517b_123834cuda3std6ranges3__45__cpo4swapE)
_ZN40_INTERNAL_5c541454_4_k_cu_d628517b_123834cuda3std6ranges3__45__cpo4swapE:
	.zero		1
.L_8:


//--------------------- .nv.constant0._ZN7cutlass13device_kernelINS_4gemm6kernel13GemmUniversalIN4cute5tupleIJiiiiEEENS1_10collective13CollectiveMmaINS1_34MainloopSm90TmaGmmaWarpSpecializedILi2ENS5_IJNS4_1CILi2EEENSA_ILi1EEESC_EEENS1_35KernelTmaWarpSpecializedCooperativeEEENS5_IJNSA_ILi512EEENSA_ILi96EEENSA_ILi64EEEEEENS_6half_tENS5_IJlSC_lEEESK_SL_NS4_8TiledMMAINS4_8MMA_AtomIJNS4_4SM904GMMA25MMA_64x96x16_F32F16F16_SSILNSP_5MajorE0ELSR_0ELNSP_7ScaleInE1ELSS_1EEEEEENS4_6LayoutISD_NS5_IJSC_NSA_ILi0EEESW_EEEEENS5_IJNS4_10UnderscoreESZ_SZ_EEEEENS4_13SM90_TMA_LOADENS4_14ComposedLayoutINS4_7SwizzleILi3ELi4ELi3EEENS4_18smem_ptr_flag_bitsILi16EEENSV_INS5_IJNSA_ILi8EEESI_EEENS5_IJSI_SC_EEEEEEEvNS4_8identityENS4_23SM90_TMA_LOAD_MULTICASTES1C_vS1D_EENS_8epilogue10collective6detail29Sm90TmaWarpSpecializedAdapterINS1H_15DefaultEpilogueISK_SL_SL_NS1G_6thread17LinearCombinationISK_Li1EffLNS1L_9ScaleType4KindE0ELNS_15FloatRoundStyleE2ESK_EENS1_15EpilogueDefaultEEEEEvvEEEEvNT_6ParamsE --------------------------
	.section	.nv.constant0._ZN7cutlass13device_kernelINS_4gemm6kernel13GemmUniversalIN4cute5tupleIJiiiiEEENS1_10collective13CollectiveMmaINS1_34MainloopSm90TmaGmmaWarpSpecializedILi2ENS5_IJNS4_1CILi2EEENSA_ILi1EEESC_EEENS1_35KernelTmaWarpSpecializedCooperativeEEENS5_IJNSA_ILi512EEENSA_ILi96EEENSA_ILi64EEEEEENS_6half_tENS5_IJlSC_lEEESK_SL_NS4_8TiledMMAINS4_8MMA_AtomIJNS4_4SM904GMMA25MMA_64x96x16_F32F16F16_SSILNSP_5MajorE0ELSR_0ELNSP_7ScaleInE1ELSS_1EEEEEENS4_6LayoutISD_NS5_IJSC_NSA_ILi0EEESW_EEEEENS5_IJNS4_10UnderscoreESZ_SZ_EEEEENS4_13SM90_TMA_LOADENS4_14ComposedLayoutINS4_7SwizzleILi3ELi4ELi3EEENS4_18smem_ptr_flag_bitsILi16EEENSV_INS5_IJNSA_ILi8EEESI_EEENS5_IJSI_SC_EEEEEEEvNS4_8identityENS4_23SM90_TMA_LOAD_MULTICASTES1C_vS1D_EENS_8epilogue10collective6detail29Sm90TmaWarpSpecializedAdapterINS1H_15DefaultEpilogueISK_SL_SL_NS1G_6thread17LinearCombinationISK_Li1EffLNS1L_9ScaleType4KindE0ELNS_15FloatRoundStyleE2ESK_EENS1_15EpilogueDefaultEEEEEvvEEEEvNT_6ParamsE,"a",@progbits
	.sectionflags	@""
	.align	4
.nv.constant0._ZN7cutlass13device_kernelINS_4gemm6kernel13GemmUniversalIN4cute5tupleIJiiiiEEENS1_10collective13CollectiveMmaINS1_34MainloopSm90TmaGmmaWarpSpecializedILi2ENS5_IJNS4_1CILi2EEENSA_ILi1EEESC_EEENS1_35KernelTmaWarpSpecializedCooperativeEEENS5_IJNSA_ILi512EEENSA_ILi96EEENSA_ILi64EEEEEENS_6half_tENS5_IJlSC_lEEESK_SL_NS4_8TiledMMAINS4_8MMA_AtomIJNS4_4SM904GMMA25MMA_64x96x16_F32F16F16_SSILNSP_5MajorE0ELSR_0ELNSP_7ScaleInE1ELSS_1EEEEEENS4_6LayoutISD_NS5_IJSC_NSA_ILi0EEESW_EEEEENS5_IJNS4_10UnderscoreESZ_SZ_EEEEENS4_13SM90_TMA_LOADENS4_14ComposedLayoutINS4_7SwizzleILi3ELi4ELi3EEENS4_18smem_ptr_flag_bitsILi16EEENSV_INS5_IJNSA_ILi8EEESI_EEENS5_IJSI_SC_EEEEEEEvNS4_8identityENS4_23SM90_TMA_LOAD_MULTICASTES1C_vS1D_EENS_8epilogue10collective6detail29Sm90TmaWarpSpecializedAdapterINS1H_15DefaultEpilogueISK_SL_SL_NS1G_6thread17LinearCombinationISK_Li1EffLNS1L_9ScaleType4KindE0ELNS_15FloatRoundStyleE2ESK_EENS1_15EpilogueDefaultEEEEEvvEEEEvNT_6ParamsE:
	.zero		1664


//--------------------- SYMBOLS --------------------------

	.type		.nv.reservedSmem.offset0,@object
	.size		.nv.reservedSmem.offset0,0x4
	.type		__assertfail,@function
